//
// Generated by NVIDIA NVVM Compiler
//
// Compiler Build ID: CL-36424714
// Cuda compilation tools, release 13.0, V13.0.88
// Based on NVVM 20.0.0
//

.version 9.0
.target sm_100
.address_size 64

	// .globl	_Z19wos_block_per_pointPKfS0_PKjPfiy
.global .align 4 .b8 precalc_xorwow_matrix[102400];
.global .align 4 .b8 precalc_xorwow_offset_matrix[102400];
.global .align 4 .b8 mrg32k3aM1[2304];
.global .align 4 .b8 mrg32k3aM2[2304];
.global .align 4 .b8 mrg32k3aM1SubSeq[2016];
.global .align 4 .b8 mrg32k3aM2SubSeq[2016];
.global .align 4 .b8 mrg32k3aM1Seq[2304];
.global .align 4 .b8 mrg32k3aM2Seq[2304];
.const .align 8 .b8 __cr_lgamma_table[72];
.extern .shared .align 16 .b8 sdata[];

.visible .entry _Z19wos_block_per_pointPKfS0_PKjPfiy(
	.param .u64 .ptr .align 1 _Z19wos_block_per_pointPKfS0_PKjPfiy_param_0,
	.param .u64 .ptr .align 1 _Z19wos_block_per_pointPKfS0_PKjPfiy_param_1,
	.param .u64 .ptr .align 1 _Z19wos_block_per_pointPKfS0_PKjPfiy_param_2,
	.param .u64 .ptr .align 1 _Z19wos_block_per_pointPKfS0_PKjPfiy_param_3,
	.param .u32 _Z19wos_block_per_pointPKfS0_PKjPfiy_param_4,
	.param .u64 _Z19wos_block_per_pointPKfS0_PKjPfiy_param_5
)
{
	.reg .pred 	%p<24>;
	.reg .b32 	%r<290>;
	.reg .b32 	%f<52>;
	.reg .b64 	%rd<19>;

	ld.param.u64 	%rd1, [_Z19wos_block_per_pointPKfS0_PKjPfiy_param_0];
	ld.param.u64 	%rd2, [_Z19wos_block_per_pointPKfS0_PKjPfiy_param_1];
	ld.param.u64 	%rd3, [_Z19wos_block_per_pointPKfS0_PKjPfiy_param_2];
	ld.param.u64 	%rd4, [_Z19wos_block_per_pointPKfS0_PKjPfiy_param_3];
	ld.param.u32 	%r78, [_Z19wos_block_per_pointPKfS0_PKjPfiy_param_4];
	ld.param.u64 	%rd5, [_Z19wos_block_per_pointPKfS0_PKjPfiy_param_5];
	mov.u32 	%r1, %ctaid.x;
	setp.ge.s32 	%p1, %r1, %r78;
	@%p1 bra 	$L__BB0_24;
	cvta.to.global.u64 	%rd6, %rd1;
	cvta.to.global.u64 	%rd7, %rd2;
	cvta.to.global.u64 	%rd8, %rd3;
	mul.wide.u32 	%rd9, %r1, 4;
	add.s64 	%rd10, %rd6, %rd9;
	ld.global.nc.f32 	%f1, [%rd10];
	add.s64 	%rd11, %rd7, %rd9;
	ld.global.nc.f32 	%f2, [%rd11];
	add.s64 	%rd12, %rd8, %rd9;
	ld.global.nc.u32 	%r2, [%rd12];
	mov.u32 	%r3, %tid.x;
	mov.u32 	%r289, %ntid.x;
	mul.wide.u32 	%rd13, %r1, %r289;
	cvt.u64.u32 	%rd14, %r3;
	add.s64 	%rd15, %rd13, %rd14;
	cvt.u32.u64 	%r5, %rd5;
	{ .reg .b32 tmp; mov.b64 {tmp, %r6}, %rd5; }
	cvt.u32.u64 	%r285, %rd15;
	{ .reg .b32 tmp; mov.b64 {tmp, %r284}, %rd15; }
	add.s32 	%r9, %r6, -1150833019;
	add.s32 	%r10, %r5, 1013904242;
	add.s32 	%r11, %r6, 1993301258;
	add.s32 	%r12, %r5, -626627285;
	add.s32 	%r13, %r6, 842468239;
	add.s32 	%r14, %r5, 2027808484;
	add.s32 	%r15, %r6, -308364780;
	add.s32 	%r16, %r5, 387276957;
	add.s32 	%r17, %r6, -1459197799;
	add.s32 	%r18, %r5, -1253254570;
	add.s32 	%r19, %r6, 1684936478;
	add.s32 	%r20, %r5, 1401181199;
	add.s32 	%r21, %r6, 534103459;
	add.s32 	%r22, %r5, -239350328;
	add.s32 	%r23, %r6, -616729560;
	add.s32 	%r24, %r5, -1879881855;
	add.s32 	%r25, %r6, -1767562579;
	setp.ge.u32 	%p2, %r3, %r2;
	mov.b32 	%r256, 0;
	@%p2 bra 	$L__BB0_18;
	mov.b32 	%r81, -845247145;
	mul.hi.u32 	%r82, %r81, %r285;
	xor.b32  	%r83, %r82, %r5;
	mov.b32 	%r256, 0;
	mov.b32 	%r84, -766435501;
	mul.hi.u32 	%r85, %r84, %r256;
	xor.b32  	%r86, %r85, %r284;
	xor.b32  	%r87, %r86, %r6;
	mul.hi.u32 	%r88, %r81, %r87;
	mul.lo.s32 	%r89, %r285, -845247145;
	xor.b32  	%r90, %r89, %r88;
	add.s32 	%r91, %r5, -1640531527;
	xor.b32  	%r92, %r90, %r91;
	mul.hi.u32 	%r93, %r84, %r83;
	xor.b32  	%r94, %r93, %r9;
	mul.hi.u32 	%r95, %r81, %r94;
	mul.lo.s32 	%r96, %r87, -845247145;
	xor.b32  	%r97, %r96, %r95;
	xor.b32  	%r98, %r97, %r10;
	mul.hi.u32 	%r99, %r84, %r92;
	mul.lo.s32 	%r100, %r83, -766435501;
	xor.b32  	%r101, %r100, %r99;
	xor.b32  	%r102, %r101, %r11;
	mul.hi.u32 	%r103, %r81, %r102;
	mul.lo.s32 	%r104, %r94, -845247145;
	xor.b32  	%r105, %r104, %r103;
	xor.b32  	%r106, %r105, %r12;
	mul.hi.u32 	%r107, %r84, %r98;
	mul.lo.s32 	%r108, %r92, -766435501;
	xor.b32  	%r109, %r108, %r107;
	xor.b32  	%r110, %r109, %r13;
	mul.hi.u32 	%r111, %r81, %r110;
	mul.lo.s32 	%r112, %r102, -845247145;
	xor.b32  	%r113, %r112, %r111;
	xor.b32  	%r114, %r113, %r14;
	mul.hi.u32 	%r115, %r84, %r106;
	mul.lo.s32 	%r116, %r98, -766435501;
	xor.b32  	%r117, %r116, %r115;
	xor.b32  	%r118, %r117, %r15;
	mul.hi.u32 	%r119, %r81, %r118;
	mul.lo.s32 	%r120, %r110, -845247145;
	xor.b32  	%r121, %r120, %r119;
	xor.b32  	%r122, %r121, %r16;
	mul.hi.u32 	%r123, %r84, %r114;
	mul.lo.s32 	%r124, %r106, -766435501;
	xor.b32  	%r125, %r124, %r123;
	xor.b32  	%r126, %r125, %r17;
	mul.hi.u32 	%r127, %r81, %r126;
	mul.lo.s32 	%r128, %r118, -845247145;
	xor.b32  	%r129, %r128, %r127;
	xor.b32  	%r130, %r129, %r18;
	mul.hi.u32 	%r131, %r84, %r122;
	mul.lo.s32 	%r132, %r114, -766435501;
	xor.b32  	%r133, %r132, %r131;
	xor.b32  	%r134, %r133, %r19;
	mul.hi.u32 	%r135, %r81, %r134;
	mul.lo.s32 	%r136, %r126, -845247145;
	xor.b32  	%r137, %r136, %r135;
	xor.b32  	%r138, %r137, %r20;
	mul.hi.u32 	%r139, %r84, %r130;
	mul.lo.s32 	%r140, %r122, -766435501;
	xor.b32  	%r141, %r140, %r139;
	xor.b32  	%r142, %r141, %r21;
	mul.hi.u32 	%r143, %r81, %r142;
	mul.lo.s32 	%r144, %r134, -845247145;
	xor.b32  	%r145, %r144, %r143;
	xor.b32  	%r146, %r145, %r22;
	mul.hi.u32 	%r147, %r84, %r138;
	mul.lo.s32 	%r148, %r130, -766435501;
	xor.b32  	%r149, %r148, %r147;
	xor.b32  	%r150, %r149, %r23;
	mul.lo.s32 	%r282, %r150, -845247145;
	mul.lo.s32 	%r280, %r146, -766435501;
	mul.hi.u32 	%r151, %r84, %r146;
	mul.lo.s32 	%r152, %r138, -766435501;
	xor.b32  	%r153, %r152, %r151;
	xor.b32  	%r281, %r153, %r25;
	mul.hi.u32 	%r154, %r81, %r150;
	mul.lo.s32 	%r155, %r142, -845247145;
	xor.b32  	%r156, %r155, %r154;
	xor.b32  	%r283, %r156, %r24;
	mov.u32 	%r255, %r3;
	mov.u32 	%r287, %r256;
	mov.u32 	%r286, %r256;
	mov.u32 	%r279, %r256;
$L__BB0_3:
	mov.f32 	%f49, %f1;
	mov.f32 	%f50, %f2;
$L__BB0_4:
	mov.u32 	%r41, %r279;
	setp.geu.f32 	%p3, %f50, 0f00000000;
	@%p3 bra 	$L__BB0_6;
	neg.f32 	%f50, %f50;
	bra.uni 	$L__BB0_9;
$L__BB0_6:
	setp.leu.f32 	%p4, %f50, 0f40800000;
	@%p4 bra 	$L__BB0_8;
	add.f32 	%f50, %f50, 0fC0800000;
	bra.uni 	$L__BB0_9;
$L__BB0_8:
	setp.gt.f32 	%p5, %f50, 0f3F800000;
	setp.lt.f32 	%p6, %f50, 0f40400000;
	setp.gt.f32 	%p7, %f49, 0f40000000;
	mov.f32 	%f21, 0f40800000;
	sub.f32 	%f22, %f21, %f49;
	selp.f32 	%f23, %f22, %f49, %p6;
	selp.f32 	%f24, %f23, %f49, %p7;
	selp.f32 	%f49, %f24, %f49, %p5;
$L__BB0_9:
	add.f32 	%f25, %f49, 0fC0000000;
	add.f32 	%f10, %f50, 0fBF800000;
	mul.f32 	%f26, %f10, %f10;
	fma.rn.f32 	%f11, %f25, %f25, %f26;
	add.f32 	%f12, %f50, 0fC0400000;
	mul.f32 	%f27, %f12, %f12;
	fma.rn.f32 	%f13, %f25, %f25, %f27;
	setp.gtu.f32 	%p8, %f49, 0f40000000;
	@%p8 bra 	$L__BB0_11;
	sqrt.rn.f32 	%f28, %f13;
	sqrt.rn.f32 	%f29, %f11;
	min.f32 	%f30, %f29, %f28;
	min.f32 	%f51, %f49, %f30;
	bra.uni 	$L__BB0_16;
$L__BB0_11:
	setp.geu.f32 	%p9, %f50, 0f3F800000;
	@%p9 bra 	$L__BB0_13;
	mov.f32 	%f35, 0f3F800000;
	sub.f32 	%f36, %f35, %f50;
	mov.f32 	%f37, 0f40400000;
	sub.f32 	%f38, %f37, %f49;
	min.f32 	%f51, %f36, %f38;
	bra.uni 	$L__BB0_16;
$L__BB0_13:
	setp.leu.f32 	%p10, %f50, 0f40400000;
	@%p10 bra 	$L__BB0_15;
	mov.f32 	%f33, 0f40400000;
	sub.f32 	%f34, %f33, %f49;
	min.f32 	%f51, %f34, %f12;
	bra.uni 	$L__BB0_16;
$L__BB0_15:
	mov.f32 	%f31, 0f40400000;
	sub.f32 	%f32, %f31, %f50;
	min.f32 	%f51, %f10, %f32;
$L__BB0_16:
	setp.geu.f32 	%p11, %f51, 0f358637BD;
	@%p11 bra 	$L__BB0_25;
	setp.gt.f32 	%p18, %f49, 0f3DCCCCCD;
	selp.u32 	%r246, 1, 0, %p18;
	add.s32 	%r256, %r256, %r246;
	add.s32 	%r255, %r255, %r289;
	setp.lt.u32 	%p19, %r255, %r2;
	mov.u32 	%r279, %r41;
	@%p19 bra 	$L__BB0_3;
$L__BB0_18:
	shl.b32 	%r247, %r3, 2;
	mov.u32 	%r248, sdata;
	add.s32 	%r75, %r248, %r247;
	st.shared.u32 	[%r75], %r256;
	bar.sync 	0;
	setp.lt.u32 	%p20, %r289, 2;
	@%p20 bra 	$L__BB0_22;
$L__BB0_19:
	shr.u32 	%r77, %r289, 1;
	setp.ge.u32 	%p21, %r3, %r77;
	@%p21 bra 	$L__BB0_21;
	shl.b32 	%r249, %r77, 2;
	add.s32 	%r250, %r75, %r249;
	ld.shared.u32 	%r251, [%r250];
	ld.shared.u32 	%r252, [%r75];
	add.s32 	%r253, %r252, %r251;
	st.shared.u32 	[%r75], %r253;
$L__BB0_21:
	bar.sync 	0;
	setp.gt.u32 	%p22, %r289, 3;
	mov.u32 	%r289, %r77;
	@%p22 bra 	$L__BB0_19;
$L__BB0_22:
	setp.ne.s32 	%p23, %r3, 0;
	@%p23 bra 	$L__BB0_24;
	ld.shared.u32 	%r254, [sdata];
	cvt.rn.f32.u32 	%f44, %r254;
	cvt.rn.f32.u32 	%f45, %r2;
	div.rn.f32 	%f46, %f44, %f45;
	cvta.to.global.u64 	%rd16, %rd4;
	mul.wide.u32 	%rd17, %r1, 4;
	add.s64 	%rd18, %rd16, %rd17;
	st.global.f32 	[%rd18], %f46;
$L__BB0_24:
	ret;
$L__BB0_25:
	mov.b32 	%r279, 2;
	setp.eq.s32 	%p12, %r41, 1;
	mov.u32 	%r278, %r282;
	@%p12 bra 	$L__BB0_34;
	setp.eq.s32 	%p13, %r41, 3;
	@%p13 bra 	$L__BB0_30;
	setp.ne.s32 	%p14, %r41, 2;
	@%p14 bra 	$L__BB0_29;
	mov.b32 	%r279, 3;
	mov.u32 	%r278, %r281;
	bra.uni 	$L__BB0_34;
$L__BB0_29:
	add.s32 	%r279, %r41, 1;
	mov.u32 	%r278, %r283;
	bra.uni 	$L__BB0_34;
$L__BB0_30:
	add.s32 	%r287, %r287, 1;
	setp.ne.s32 	%p15, %r287, 0;
	@%p15 bra 	$L__BB0_33;
	add.s32 	%r286, %r286, 1;
	setp.ne.s32 	%p16, %r286, 0;
	@%p16 bra 	$L__BB0_33;
	add.s32 	%r285, %r285, 1;
	setp.eq.s32 	%p17, %r285, 0;
	selp.u32 	%r159, 1, 0, %p17;
	add.s32 	%r284, %r284, %r159;
	mov.b32 	%r286, 0;
$L__BB0_33:
	mov.b32 	%r161, -766435501;
	mul.hi.u32 	%r162, %r161, %r287;
	mul.lo.s32 	%r163, %r287, -766435501;
	mov.b32 	%r164, -845247145;
	mul.hi.u32 	%r165, %r164, %r285;
	mul.lo.s32 	%r166, %r285, -845247145;
	xor.b32  	%r167, %r165, %r5;
	xor.b32  	%r168, %r167, %r286;
	xor.b32  	%r169, %r162, %r6;
	xor.b32  	%r170, %r169, %r284;
	mul.hi.u32 	%r171, %r161, %r168;
	mul.lo.s32 	%r172, %r168, -766435501;
	mul.hi.u32 	%r173, %r164, %r170;
	mul.lo.s32 	%r174, %r170, -845247145;
	xor.b32  	%r175, %r166, %r173;
	add.s32 	%r176, %r5, -1640531527;
	xor.b32  	%r177, %r175, %r176;
	xor.b32  	%r178, %r163, %r171;
	add.s32 	%r179, %r6, -1150833019;
	xor.b32  	%r180, %r178, %r179;
	mul.hi.u32 	%r181, %r161, %r177;
	mul.lo.s32 	%r182, %r177, -766435501;
	mul.hi.u32 	%r183, %r164, %r180;
	mul.lo.s32 	%r184, %r180, -845247145;
	xor.b32  	%r185, %r174, %r183;
	add.s32 	%r186, %r5, 1013904242;
	xor.b32  	%r187, %r185, %r186;
	xor.b32  	%r188, %r172, %r181;
	xor.b32  	%r189, %r188, %r11;
	mul.hi.u32 	%r190, %r161, %r187;
	mul.lo.s32 	%r191, %r187, -766435501;
	mul.hi.u32 	%r192, %r164, %r189;
	mul.lo.s32 	%r193, %r189, -845247145;
	xor.b32  	%r194, %r184, %r192;
	xor.b32  	%r195, %r194, %r12;
	xor.b32  	%r196, %r182, %r190;
	xor.b32  	%r197, %r196, %r13;
	mul.hi.u32 	%r198, %r161, %r195;
	mul.lo.s32 	%r199, %r195, -766435501;
	mul.hi.u32 	%r200, %r164, %r197;
	mul.lo.s32 	%r201, %r197, -845247145;
	xor.b32  	%r202, %r193, %r200;
	xor.b32  	%r203, %r202, %r14;
	xor.b32  	%r204, %r191, %r198;
	add.s32 	%r205, %r6, -308364780;
	xor.b32  	%r206, %r204, %r205;
	mul.hi.u32 	%r207, %r161, %r203;
	mul.lo.s32 	%r208, %r203, -766435501;
	mul.hi.u32 	%r209, %r164, %r206;
	mul.lo.s32 	%r210, %r206, -845247145;
	xor.b32  	%r211, %r201, %r209;
	xor.b32  	%r212, %r211, %r16;
	xor.b32  	%r213, %r199, %r207;
	add.s32 	%r214, %r6, -1459197799;
	xor.b32  	%r215, %r213, %r214;
	mul.hi.u32 	%r216, %r161, %r212;
	mul.lo.s32 	%r217, %r212, -766435501;
	mul.hi.u32 	%r218, %r164, %r215;
	mul.lo.s32 	%r219, %r215, -845247145;
	xor.b32  	%r220, %r210, %r218;
	add.s32 	%r221, %r5, -1253254570;
	xor.b32  	%r222, %r220, %r221;
	xor.b32  	%r223, %r208, %r216;
	xor.b32  	%r224, %r223, %r19;
	mul.hi.u32 	%r225, %r161, %r222;
	mul.lo.s32 	%r226, %r222, -766435501;
	mul.hi.u32 	%r227, %r164, %r224;
	mul.lo.s32 	%r228, %r224, -845247145;
	xor.b32  	%r229, %r219, %r227;
	xor.b32  	%r230, %r229, %r20;
	xor.b32  	%r231, %r217, %r225;
	xor.b32  	%r232, %r231, %r21;
	mul.hi.u32 	%r233, %r161, %r230;
	mul.lo.s32 	%r234, %r230, -766435501;
	mul.hi.u32 	%r235, %r164, %r232;
	mul.lo.s32 	%r236, %r232, -845247145;
	xor.b32  	%r237, %r228, %r235;
	xor.b32  	%r238, %r237, %r22;
	xor.b32  	%r239, %r226, %r233;
	xor.b32  	%r240, %r239, %r23;
	mul.hi.u32 	%r241, %r161, %r238;
	mul.lo.s32 	%r60, %r238, -766435501;
	mul.hi.u32 	%r242, %r164, %r240;
	mul.lo.s32 	%r282, %r240, -845247145;
	xor.b32  	%r243, %r236, %r242;
	xor.b32  	%r283, %r243, %r24;
	xor.b32  	%r244, %r234, %r241;
	xor.b32  	%r281, %r244, %r25;
	mov.b32 	%r279, 0;
	mov.u32 	%r278, %r280;
	mov.u32 	%r280, %r60;
$L__BB0_34:
	cvt.rn.f32.u32 	%f39, %r278;
	fma.rn.f32 	%f40, %f39, 0f2F800000, 0f2F000000;
	mul.f32 	%f41, %f40, 0f40C90FDB;
	sin.approx.f32 	%f42, %f41;
	cos.approx.f32 	%f43, %f41;
	fma.rn.f32 	%f49, %f51, %f42, %f49;
	fma.rn.f32 	%f50, %f51, %f43, %f50;
	bra.uni 	$L__BB0_4;

}


// ===== COMPILED SASS (sm_100) =====

	.target	sm_100

	.elftype	@"ET_EXEC"


//--------------------- .note.nv.tkinfo           --------------------------
	.section	.note.nv.tkinfo,"",@"SHT_NOTE"
	.sectionflags	@"SHF_NOTE_NV_TKINFO"
	.tkinfo
        /*0018*/ 	.word	0x00000002
        /*0030*/ 	.string	""
        /*0030*/ 	.string	"ptxas"
        /*0030*/ 	.string	"Cuda compilation tools, release 13.0, V13.0.88"
        /*0030*/ 	.string	"Build cuda_13.0.r13.0/compiler.36424714_0"
        /*0030*/ 	.string	"-arch sm_100 -m 64 "



//--------------------- .note.nv.cuinfo           --------------------------
	.section	.note.nv.cuinfo,"",@"SHT_NOTE"
	.sectionflags	@"SHF_NOTE_NV_CUINFO"
        /*0018*/ 	.short	0x0002
        /*001a*/ 	.short	0x0064
        /*001c*/ 	.short	0x0082
	.zero		2


//--------------------- .nv.info                  --------------------------
	.section	.nv.info,"",@"SHT_CUDA_INFO"
	.align	4


	//----- nvinfo : EIATTR_REGCOUNT
	.align		4
        /*0000*/ 	.byte	0x04, 0x2f
        /*0002*/ 	.short	(.L_10 - .L_9)
	.align		4
.L_9:
        /*0004*/ 	.word	index@(_Z19wos_block_per_pointPKfS0_PKjPfiy)
        /*0008*/ 	.word	0x0000002d


	//----- nvinfo : EIATTR_FRAME_SIZE
	.align		4
.L_10:
        /*000c*/ 	.byte	0x04, 0x11
        /*000e*/ 	.short	(.L_12 - .L_11)
	.align		4
.L_11:
        /*0010*/ 	.word	index@($__internal_1_$__cuda_sm3x_div_rn_noftz_f32_slowpath)
        /*0014*/ 	.word	0x00000000


	//----- nvinfo : EIATTR_FRAME_SIZE
	.align		4
.L_12:
        /*0018*/ 	.byte	0x04, 0x11
        /*001a*/ 	.short	(.L_14 - .L_13)
	.align		4
.L_13:
        /*001c*/ 	.word	index@($__internal_0_$__cuda_sm20_sqrt_rn_f32_slowpath)
        /*0020*/ 	.word	0x00000000


	//----- nvinfo : EIATTR_FRAME_SIZE
	.align		4
.L_14:
        /*0024*/ 	.byte	0x04, 0x11
        /*0026*/ 	.short	(.L_16 - .L_15)
	.align		4
.L_15:
        /*0028*/ 	.word	index@(_Z19wos_block_per_pointPKfS0_PKjPfiy)
        /*002c*/ 	.word	0x00000000


	//----- nvinfo : EIATTR_MIN_STACK_SIZE
	.align		4
.L_16:
        /*0030*/ 	.byte	0x04, 0x12
        /*0032*/ 	.short	(.L_18 - .L_17)
	.align		4
.L_17:
        /*0034*/ 	.word	index@(_Z19wos_block_per_pointPKfS0_PKjPfiy)
        /*0038*/ 	.word	0x00000000
.L_18:


//--------------------- .nv.compat                --------------------------
	.section	.nv.compat,"",@"SHT_CUDA_COMPAT_INFO"
	.align	4
        /*0000*/ 	.byte	0x02, 0x09, 0x00, 0x00, 0x02, 0x02, 0x01, 0x00, 0x02, 0x05, 0x05, 0x00, 0x03, 0x07, 0x01, 0x01
        /*0010*/ 	.byte	0x02, 0x03, 0x00, 0x00, 0x02, 0x06, 0x01, 0x00, 0x04, 0x0b, 0x08, 0x00, 0x01, 0x00, 0x00, 0x00
        /*0020*/ 	.byte	0x00, 0x00, 0x00, 0x00


//--------------------- .nv.info._Z19wos_block_per_pointPKfS0_PKjPfiy --------------------------
	.section	.nv.info._Z19wos_block_per_pointPKfS0_PKjPfiy,"",@"SHT_CUDA_INFO"
	.sectionflags	@""
	.align	4


	//----- nvinfo : EIATTR_CUDA_API_VERSION
	.align		4
        /*0000*/ 	.byte	0x04, 0x37
        /*0002*/ 	.short	(.L_20 - .L_19)
.L_19:
        /*0004*/ 	.word	0x00000082


	//----- nvinfo : EIATTR_KPARAM_INFO
	.align		4
.L_20:
        /*0008*/ 	.byte	0x04, 0x17
        /*000a*/ 	.short	(.L_22 - .L_21)
.L_21:
        /*000c*/ 	.word	0x00000000
        /*0010*/ 	.short	0x0005
        /*0012*/ 	.short	0x0028
        /*0014*/ 	.byte	0x00, 0xf0, 0x21, 0x00


	//----- nvinfo : EIATTR_KPARAM_INFO
	.align		4
.L_22:
        /*0018*/ 	.byte	0x04, 0x17
        /*001a*/ 	.short	(.L_24 - .L_23)
.L_23:
        /*001c*/ 	.word	0x00000000
        /*0020*/ 	.short	0x0004
        /*0022*/ 	.short	0x0020
        /*0024*/ 	.byte	0x00, 0xf0, 0x11, 0x00


	//----- nvinfo : EIATTR_KPARAM_INFO
	.align		4
.L_24:
        /*0028*/ 	.byte	0x04, 0x17
        /*002a*/ 	.short	(.L_26 - .L_25)
.L_25:
        /*002c*/ 	.word	0x00000000
        /*0030*/ 	.short	0x0003
        /*0032*/ 	.short	0x0018
        /*0034*/ 	.byte	0x00, 0xf5, 0x21, 0x00


	//----- nvinfo : EIATTR_KPARAM_INFO
	.align		4
.L_26:
        /*0038*/ 	.byte	0x04, 0x17
        /*003a*/ 	.short	(.L_28 - .L_27)
.L_27:
        /*003c*/ 	.word	0x00000000
        /*0040*/ 	.short	0x0002
        /*0042*/ 	.short	0x0010
        /*0044*/ 	.byte	0x00, 0xf5, 0x21, 0x00


	//----- nvinfo : EIATTR_KPARAM_INFO
	.align		4
.L_28:
        /*0048*/ 	.byte	0x04, 0x17
        /*004a*/ 	.short	(.L_30 - .L_29)
.L_29:
        /*004c*/ 	.word	0x00000000
        /*0050*/ 	.short	0x0001
        /*0052*/ 	.short	0x0008
        /*0054*/ 	.byte	0x00, 0xf5, 0x21, 0x00


	//----- nvinfo : EIATTR_KPARAM_INFO
	.align		4
.L_30:
        /*0058*/ 	.byte	0x04, 0x17
        /*005a*/ 	.short	(.L_32 - .L_31)
.L_31:
        /*005c*/ 	.word	0x00000000
        /*0060*/ 	.short	0x0000
        /*0062*/ 	.short	0x0000
        /*0064*/ 	.byte	0x00, 0xf5, 0x21, 0x00


	//----- nvinfo : EIATTR_SPARSE_MMA_MASK
	.align		4
.L_32:
        /*0068*/ 	.byte	0x03, 0x50
        /*006a*/ 	.short	0x0000


	//----- nvinfo : EIATTR_MAXREG_COUNT
	.align		4
        /*006c*/ 	.byte	0x03, 0x1b
        /*006e*/ 	.short	0x00ff


	//----- nvinfo : EIATTR_NUM_BARRIERS
	.align		4
        /*0070*/ 	.byte	0x02, 0x4c
        /*0072*/ 	.byte	0x01
	.zero		1


	//----- nvinfo : EIATTR_MERCURY_ISA_VERSION
	.align		4
        /*0074*/ 	.byte	0x03, 0x5f
        /*0076*/ 	.short	0x0101


	//----- nvinfo : EIATTR_VRC_CTA_INIT_COUNT
	.align		4
        /*0078*/ 	.byte	0x02, 0x4a
	.zero		1
	.zero		1


	//----- nvinfo : EIATTR_EXIT_INSTR_OFFSETS
	.align		4
        /*007c*/ 	.byte	0x04, 0x1c
        /*007e*/ 	.short	(.L_34 - .L_33)


	//   ....[0]....
.L_33:
        /*0080*/ 	.word	0x00000040


	//   ....[1]....
        /*0084*/ 	.word	0x000012a0


	//   ....[2]....
        /*0088*/ 	.word	0x000013f0


	//----- nvinfo : EIATTR_CRS_STACK_SIZE
	.align		4
.L_34:
        /*008c*/ 	.byte	0x04, 0x1e
        /*008e*/ 	.short	(.L_36 - .L_35)
.L_35:
        /*0090*/ 	.word	0x00000000


	//----- nvinfo : EIATTR_CBANK_PARAM_SIZE
	.align		4
.L_36:
        /*0094*/ 	.byte	0x03, 0x19
        /*0096*/ 	.short	0x0030


	//----- nvinfo : EIATTR_PARAM_CBANK
	.align		4
        /*0098*/ 	.byte	0x04, 0x0a
        /*009a*/ 	.short	(.L_38 - .L_37)
	.align		4
.L_37:
        /*009c*/ 	.word	index@(.nv.constant0._Z19wos_block_per_pointPKfS0_PKjPfiy)
        /*00a0*/ 	.short	0x0380
        /*00a2*/ 	.short	0x0030


	//----- nvinfo : EIATTR_SW_WAR
	.align		4
.L_38:
        /*00a4*/ 	.byte	0x04, 0x36
        /*00a6*/ 	.short	(.L_40 - .L_39)
.L_39:
        /*00a8*/ 	.word	0x00000008
.L_40:


//--------------------- .nv.callgraph             --------------------------
	.section	.nv.callgraph,"",@"SHT_CUDA_CALLGRAPH"
	.align	4
	.sectionentsize	8
	.align		4
        /*0000*/ 	.word	0x00000000
	.align		4
        /*0004*/ 	.word	0xffffffff
	.align		4
        /*0008*/ 	.word	0x00000000
	.align		4
        /*000c*/ 	.word	0xfffffffe
	.align		4
        /*0010*/ 	.word	0x00000000
	.align		4
        /*0014*/ 	.word	0xfffffffd
	.align		4
        /*0018*/ 	.word	0x00000000
	.align		4
        /*001c*/ 	.word	0xfffffffc


//--------------------- .nv.constant4             --------------------------
	.section	.nv.constant4,"a",@progbits
	.align	8
	.align		8
.nv.constant4:
        /*0000*/ 	.dword	precalc_xorwow_matrix
	.align		8
        /*0008*/ 	.dword	precalc_xorwow_offset_matrix
	.align		8
        /*0010*/ 	.dword	mrg32k3aM1
	.align		8
        /*0018*/ 	.dword	mrg32k3aM2
	.align		8
        /*0020*/ 	.dword	mrg32k3aM1SubSeq
	.align		8
        /*0028*/ 	.dword	mrg32k3aM2SubSeq
	.align		8
        /*0030*/ 	.dword	mrg32k3aM1Seq
	.align		8
        /*0038*/ 	.dword	mrg32k3aM2Seq


//--------------------- .nv.constant3             --------------------------
	.section	.nv.constant3,"a",@progbits
	.align	8
.nv.constant3:
	.type		__cr_lgamma_table,@object
	.size		__cr_lgamma_table,(.L_8 - __cr_lgamma_table)
__cr_lgamma_table:
        /*0000*/ 	.byte	0x00, 0x00, 0x00, 0x00, 0x00, 0x00, 0x00, 0x00, 0x00, 0x00, 0x00, 0x00, 0x00, 0x00, 0x00, 0x00
        /*0010*/ 	.byte	0xef, 0x39, 0xfa, 0xfe, 0x42, 0x2e, 0xe6, 0x3f, 0x02, 0x20, 0x2a, 0xfa, 0x0b, 0xab, 0xfc, 0x3f
        /*0020*/ 	.byte	0xf9, 0x2c, 0x92, 0x7c, 0xa7, 0x6c, 0x09, 0x40, 0xc9, 0x79, 0x44, 0x3c, 0x64, 0x26, 0x13, 0x40
        /*0030*/ 	.byte	0xca, 0x01, 0xcf, 0x3a, 0x27, 0x51, 0x1a, 0x40, 0x30, 0xcc, 0x2d, 0xf3, 0xe1, 0x0c, 0x21, 0x40
        /*0040*/ 	.byte	0x0d, 0xb7, 0xfc, 0x82, 0x8e, 0x35, 0x25, 0x40
.L_8:


//--------------------- .text._Z19wos_block_per_pointPKfS0_PKjPfiy --------------------------
	.section	.text._Z19wos_block_per_pointPKfS0_PKjPfiy,"ax",@progbits
	.align	128
        .global         _Z19wos_block_per_pointPKfS0_PKjPfiy
        .type           _Z19wos_block_per_pointPKfS0_PKjPfiy,@function
        .size           _Z19wos_block_per_pointPKfS0_PKjPfiy,(.L_x_36 - _Z19wos_block_per_pointPKfS0_PKjPfiy)
        .other          _Z19wos_block_per_pointPKfS0_PKjPfiy,@"STO_CUDA_ENTRY STV_DEFAULT"
_Z19wos_block_per_pointPKfS0_PKjPfiy:
.text._Z19wos_block_per_pointPKfS0_PKjPfiy:
[----:B------:R-:W-:Y:S01]  /*0000*/  LDC R1, c[0x0][0x37c] ;  /* 0x0000df00ff017b82 */ /* 0x000fe20000000800 */
[----:B------:R-:W0:Y:S01]  /*0010*/  S2R R0, SR_CTAID.X ;  /* 0x0000000000007919 */ /* 0x000e220000002500 */
[----:B------:R-:W0:Y:S02]  /*0020*/  LDCU UR4, c[0x0][0x3a0] ;  /* 0x00007400ff0477ac */ /* 0x000e240008000800 */
[----:B0-----:R-:W-:-:S13]  /*0030*/  ISETP.GE.AND P0, PT, R0, UR4, PT ;  /* 0x0000000400007c0c */ /* 0x001fda000bf06270 */
[----:B------:R-:W-:Y:S05]  /*0040*/  @P0 EXIT ;  /* 0x000000000000094d */ /* 0x000fea0003800000 */
[----:B------:R-:W0:Y:S01]  /*0050*/  LDC.64 R6, c[0x0][0x390] ;  /* 0x0000e400ff067b82 */ /* 0x000e220000000a00 */
[----:B------:R-:W1:Y:S01]  /*0060*/  LDCU.64 UR6, c[0x0][0x358] ;  /* 0x00006b00ff0677ac */ /* 0x000e620008000a00 */
[----:B------:R-:W2:Y:S01]  /*0070*/  S2R R18, SR_TID.X ;  /* 0x0000000000127919 */ /* 0x000ea20000002100 */
[----:B------:R-:W3:Y:S01]  /*0080*/  LDCU UR4, c[0x0][0x360] ;  /* 0x00006c00ff0477ac */ /* 0x000ee20008000800 */
[----:B------:R-:W4:Y:S01]  /*0090*/  LDCU.64 UR8, c[0x0][0x3a8] ;  /* 0x00007500ff0877ac */ /* 0x000f220008000a00 */
[----:B0-----:R-:W-:-:S05]  /*00a0*/  IMAD.WIDE.U32 R6, R0, 0x4, R6 ;  /* 0x0000000400067825 */ /* 0x001fca00078e0006 */
[----:B-1----:R-:W5:Y:S01]  /*00b0*/  LDG.E.CONSTANT R2, desc[UR6][R6.64] ;  /* 0x0000000606027981 */ /* 0x002f62000c1e9900 */
[----:B------:R-:W-:Y:S02]  /*00c0*/  HFMA2 R19, -RZ, RZ, 0, 0 ;  /* 0x00000000ff137431 */ /* 0x000fe400000001ff */
[----:B---3--:R-:W-:Y:S01]  /*00d0*/  IMAD.U32 R4, RZ, RZ, UR4 ;  /* 0x00000004ff047e24 */ /* 0x008fe2000f8e00ff */
[----:B------:R-:W-:Y:S01]  /*00e0*/  BSSY.RECONVERGENT B1, `(.L_x_0) ;  /* 0x0000107000017945 */ /* 0x000fe20003800200 */
[----:B------:R-:W-:Y:S02]  /*00f0*/  IMAD.MOV.U32 R3, RZ, RZ, RZ ;  /* 0x000000ffff037224 */ /* 0x000fe400078e00ff */
[----:B--2---:R-:W-:Y:S01]  /*0100*/  IMAD.WIDE.U32 R8, R0, UR4, R18 ;  /* 0x0000000400087c25 */ /* 0x004fe2000f8e0012 */
[----:B-----5:R-:W-:-:S13]  /*0110*/  ISETP.GE.U32.AND P0, PT, R18, R2, PT ;  /* 0x000000021200720c */ /* 0x020fda0003f06070 */
[----:B----4-:R-:W-:Y:S05]  /*0120*/  @P0 BRA `(.L_x_1) ;  /* 0x0000001000080947 */ /* 0x010fea0003800000 */
[----:B------:R-:W0:Y:S08]  /*0130*/  LDC.64 R10, c[0x0][0x380] ;  /* 0x0000e000ff0a7b82 */ /* 0x000e300000000a00 */
[----:B------:R-:W1:Y:S08]  /*0140*/  LDC.64 R32, c[0x0][0x3a8] ;  /* 0x0000ea00ff207b82 */ /* 0x000e700000000a00 */
[----:B------:R-:W2:Y:S01]  /*0150*/  LDC.64 R12, c[0x0][0x388] ;  /* 0x0000e200ff0c7b82 */ /* 0x000ea20000000a00 */
[----:B------:R-:W-:-:S02]  /*0160*/  IMAD.MOV.U32 R7, RZ, RZ, R9 ;  /* 0x000000ffff077224 */ /* 0x000fc400078e0009 */
[----:B------:R-:W-:-:S04]  /*0170*/  IMAD.HI.U32 R3, R8, -0x326172a9, RZ ;  /* 0xcd9e8d5708037827 */ /* 0x000fc800078e00ff */
[----:B0-----:R-:W-:-:S04]  /*0180*/  IMAD.WIDE.U32 R10, R0, 0x4, R10 ;  /* 0x00000004000a7825 */ /* 0x001fc800078e000a */
[----:B------:R-:W-:Y:S01]  /*0190*/  IMAD R16, R8, -0x326172a9, RZ ;  /* 0xcd9e8d5708107824 */ /* 0x000fe200078e02ff */
[----:B------:R0:W5:Y:S01]  /*01a0*/  LDG.E.CONSTANT R5, desc[UR6][R10.64] ;  /* 0x000000060a057981 */ /* 0x000162000c1e9900 */
[----:B-1----:R-:W-:Y:S02]  /*01b0*/  LOP3.LUT R15, R7, R33, RZ, 0x3c, !PT ;  /* 0x00000021070f7212 */ /* 0x002fe400078e3cff */
[----:B------:R-:W-:Y:S01]  /*01c0*/  LOP3.LUT R14, R3, R32, RZ, 0x3c, !PT ;  /* 0x00000020030e7212 */ /* 0x000fe200078e3cff */
[----:B------:R-:W-:Y:S02]  /*01d0*/  VIADD R17, R32, 0x9e3779b9 ;  /* 0x9e3779b920117836 */ /* 0x000fe40000000000 */
[----:B------:R-:W-:Y:S01]  /*01e0*/  IMAD.HI.U32 R9, R15, -0x326172a9, RZ ;  /* 0xcd9e8d570f097827 */ /* 0x000fe200078e00ff */
[----:B------:R-:W-:-:S03]  /*01f0*/  IADD3 R3, PT, PT, R33, -0x4498517b, RZ ;  /* 0xbb67ae8521037810 */ /* 0x000fc60007ffe0ff */
[----:B0-----:R-:W-:Y:S01]  /*0200*/  IMAD.HI.U32 R10, R14, -0x2daee0ad, RZ ;  /* 0xd2511f530e0a7827 */ /* 0x001fe200078e00ff */
[----:B------:R-:W-:-:S03]  /*0210*/  LOP3.LUT R16, R17, R16, R9, 0x96, !PT ;  /* 0x0000001011107212 */ /* 0x000fc600078e9609 */
[----:B--2---:R-:W-:Y:S01]  /*0220*/  IMAD.WIDE.U32 R12, R0, 0x4, R12 ;  /* 0x00000004000c7825 */ /* 0x004fe200078e000c */
[----:B------:R-:W-:-:S03]  /*0230*/  LOP3.LUT R11, R10, R3, RZ, 0x3c, !PT ;  /* 0x000000030a0b7212 */ /* 0x000fc600078e3cff */
[----:B------:R-:W-:Y:S01]  /*0240*/  VIADD R9, R33, 0x76cf5d0a ;  /* 0x76cf5d0a21097836 */ /* 0x000fe20000000000 */
[----:B------:R0:W5:Y:S01]  /*0250*/  LDG.E.CONSTANT R6, desc[UR6][R12.64] ;  /* 0x000000060c067981 */ /* 0x000162000c1e9900 */
[----:B------:R-:W-:Y:S02]  /*0260*/  IMAD R14, R14, -0x2daee0ad, RZ ;  /* 0xd2511f530e0e7824 */ /* 0x000fe400078e02ff */
[----:B------:R-:W-:Y:S02]  /*0270*/  IMAD R15, R15, -0x326172a9, RZ ;  /* 0xcd9e8d570f0f7824 */ /* 0x000fe400078e02ff */
[----:B------:R-:W-:-:S04]  /*0280*/  IMAD.HI.U32 R10, R11, -0x326172a9, RZ ;  /* 0xcd9e8d570b0a7827 */ /* 0x000fc800078e00ff */
[----:B------:R-:W-:Y:S02]  /*0290*/  VIADD R3, R32, 0x3c6ef372 ;  /* 0x3c6ef37220037836 */ /* 0x000fe40000000000 */
[----:B0-----:R-:W-:-:S03]  /*02a0*/  IMAD.HI.U32 R12, R16, -0x2daee0ad, RZ ;  /* 0xd2511f53100c7827 */ /* 0x001fc600078e00ff */
[----:B------:R-:W-:Y:S02]  /*02b0*/  LOP3.LUT R15, R3, R15, R10, 0x96, !PT ;  /* 0x0000000f030f7212 */ /* 0x000fe400078e960a */
[----:B------:R-:W-:Y:S01]  /*02c0*/  LOP3.LUT R12, R9, R14, R12, 0x96, !PT ;  /* 0x0000000e090c7212 */ /* 0x000fe200078e960c */
[----:B------:R-:W-:Y:S01]  /*02d0*/  IMAD R17, R16, -0x2daee0ad, RZ ;  /* 0xd2511f5310117824 */ /* 0x000fe200078e02ff */
[----:B------:R-:W-:Y:S01]  /*02e0*/  IADD3 R10, PT, PT, R32, -0x255992d5, RZ ;  /* 0xdaa66d2b200a7810 */ /* 0x000fe20007ffe0ff */
[----:B------:R-:W-:Y:S02]  /*02f0*/  IMAD R13, R11, -0x326172a9, RZ ;  /* 0xcd9e8d570b0d7824 */ /* 0x000fe400078e02ff */
[----:B------:R-:W-:-:S04]  /*0300*/  IMAD.HI.U32 R3, R12, -0x326172a9, RZ ;  /* 0xcd9e8d570c037827 */ /* 0x000fc800078e00ff */
[----:B------:R-:W-:-:S04]  /*0310*/  IMAD.HI.U32 R16, R15, -0x2daee0ad, RZ ;  /* 0xd2511f530f107827 */ /* 0x000fc800078e00ff */
[----:B------:R-:W-:Y:S01]  /*0320*/  VIADD R11, R33, 0x32370b8f ;  /* 0x32370b8f210b7836 */ /* 0x000fe20000000000 */
[----:B------:R-:W-:-:S04]  /*0330*/  LOP3.LUT R14, R10, R13, R3, 0x96, !PT ;  /* 0x0000000d0a0e7212 */ /* 0x000fc800078e9603 */
[----:B------:R-:W-:Y:S01]  /*0340*/  LOP3.LUT R16, R11, R17, R16, 0x96, !PT ;  /* 0x000000110b107212 */ /* 0x000fe200078e9610 */
[----:B------:R-:W-:Y:S02]  /*0350*/  VIADD R3, R33, 0xed9eba14 ;  /* 0xed9eba1421037836 */ /* 0x000fe40000000000 */
[----:B------:R-:W-:Y:S02]  /*0360*/  IMAD R15, R15, -0x2daee0ad, RZ ;  /* 0xd2511f530f0f7824 */ /* 0x000fe400078e02ff */
[----:B------:R-:W-:-:S04]  /*0370*/  IMAD.HI.U32 R20, R14, -0x2daee0ad, RZ ;  /* 0xd2511f530e147827 */ /* 0x000fc800078e00ff */
[----:B------:R-:W-:Y:S01]  /*0380*/  IMAD R17, R12, -0x326172a9, RZ ;  /* 0xcd9e8d570c117824 */ /* 0x000fe200078e02ff */
[----:B------:R-:W-:Y:S01]  /*0390*/  IADD3 R12, PT, PT, R32, 0x78dde6e4, RZ ;  /* 0x78dde6e4200c7810 */ /* 0x000fe20007ffe0ff */
[----:B------:R-:W-:Y:S01]  /*03a0*/  IMAD.HI.U32 R13, R16, -0x326172a9, RZ ;  /* 0xcd9e8d57100d7827 */ /* 0x000fe200078e00ff */
[----:B------:R-:W-:-:S04]  /*03b0*/  LOP3.LUT R15, R3, R15, R20, 0x96, !PT ;  /* 0x0000000f030f7212 */ /* 0x000fc800078e9614 */
[----:B------:R-:W-:Y:S01]  /*03c0*/  LOP3.LUT R17, R12, R17, R13, 0x96, !PT ;  /* 0x000000110c117212 */ /* 0x000fe200078e960d */
[----:B------:R-:W-:Y:S02]  /*03d0*/  IMAD R21, R14, -0x2daee0ad, RZ ;  /* 0xd2511f530e157824 */ /* 0x000fe400078e02ff */
[----:B------:R-:W-:Y:S02]  /*03e0*/  VIADD R13, R32, 0x1715609d ;  /* 0x1715609d200d7836 */ /* 0x000fe40000000000 */
[----:B------:R-:W-:Y:S02]  /*03f0*/  IMAD R16, R16, -0x326172a9, RZ ;  /* 0xcd9e8d5710107824 */ /* 0x000fe400078e02ff */
[----:B------:R-:W-:-:S04]  /*0400*/  IMAD.HI.U32 R14, R15, -0x326172a9, RZ ;  /* 0xcd9e8d570f0e7827 */ /* 0x000fc800078e00ff */
[----:B------:R-:W-:-:S04]  /*0410*/  IMAD.HI.U32 R20, R17, -0x2daee0ad, RZ ;  /* 0xd2511f5311147827 */ /* 0x000fc800078e00ff */
[----:B------:R-:W-:Y:S01]  /*0420*/  VIADD R3, R33, 0xa9066899 ;  /* 0xa906689921037836 */ /* 0x000fe20000000000 */
[----:B------:R-:W-:-:S04]  /*0430*/  LOP3.LUT R16, R13, R16, R14, 0x96, !PT ;  /* 0x000000100d107212 */ /* 0x000fc800078e960e */
[----:B------:R-:W-:Y:S01]  /*0440*/  LOP3.LUT R20, R3, R21, R20, 0x96, !PT ;  /* 0x0000001503147212 */ /* 0x000fe200078e9614 */
[----:B------:R-:W-:Y:S01]  /*0450*/  IMAD R21, R17, -0x2daee0ad, RZ ;  /* 0xd2511f5311157824 */ /* 0x000fe200078e02ff */
[----:B------:R-:W-:Y:S01]  /*0460*/  IADD3 R14, PT, PT, R33, 0x646e171e, RZ ;  /* 0x646e171e210e7810 */ /* 0x000fe20007ffe0ff */
[----:B------:R-:W-:-:S04]  /*0470*/  IMAD.HI.U32 R17, R16, -0x2daee0ad, RZ ;  /* 0xd2511f5310117827 */ /* 0x000fc800078e00ff */
[----:B------:R-:W-:Y:S02]  /*0480*/  IMAD R15, R15, -0x326172a9, RZ ;  /* 0xcd9e8d570f0f7824 */ /* 0x000fe400078e02ff */
[----:B------:R-:W-:-:S04]  /*0490*/  IMAD.HI.U32 R22, R20, -0x326172a9, RZ ;  /* 0xcd9e8d5714167827 */ /* 0x000fc800078e00ff */
[----:B------:R-:W-:Y:S01]  /*04a0*/  VIADD R3, R32, 0xb54cda56 ;  /* 0xb54cda5620037836 */ /* 0x000fe20000000000 */
[----:B------:R-:W-:Y:S01]  /*04b0*/  LOP3.LUT R21, R14, R21, R17, 0x96, !PT ;  /* 0x000000150e157212 */ /* 0x000fe200078e9611 */
[----:B------:R-:W-:-:S03]  /*04c0*/  IMAD R17, R20, -0x326172a9, RZ ;  /* 0xcd9e8d5714117824 */ /* 0x000fc600078e02ff */
[----:B------:R-:W-:Y:S01]  /*04d0*/  LOP3.LUT R3, R3, R15, R22, 0x96, !PT ;  /* 0x0000000f03037212 */ /* 0x000fe200078e9616 */
[----:B------:R-:W-:Y:S02]  /*04e0*/  VIADD R15, R32, 0x5384540f ;  /* 0x5384540f200f7836 */ /* 0x000fe40000000000 */
[----:B------:R-:W-:-:S04]  /*04f0*/  IMAD.HI.U32 R20, R21, -0x326172a9, RZ ;  /* 0xcd9e8d5715147827 */ /* 0x000fc800078e00ff */
[----:B------:R-:W-:Y:S01]  /*0500*/  IMAD R22, R16, -0x2daee0ad, RZ ;  /* 0xd2511f5310167824 */ /* 0x000fe200078e02ff */
[----:B------:R-:W-:Y:S01]  /*0510*/  IADD3 R16, PT, PT, R33, 0x1fd5c5a3, RZ ;  /* 0x1fd5c5a321107810 */ /* 0x000fe20007ffe0ff */
[----:B------:R-:W-:Y:S01]  /*0520*/  IMAD.HI.U32 R23, R3, -0x2daee0ad, RZ ;  /* 0xd2511f5303177827 */ /* 0x000fe200078e00ff */
[----:B------:R-:W-:-:S04]  /*0530*/  LOP3.LUT R20, R15, R17, R20, 0x96, !PT ;  /* 0x000000110f147212 */ /* 0x000fc800078e9614 */
[----:B------:R-:W-:Y:S01]  /*0540*/  LOP3.LUT R22, R16, R22, R23, 0x96, !PT ;  /* 0x0000001610167212 */ /* 0x000fe200078e9617 */
[----:B------:R-:W-:Y:S02]  /*0550*/  VIADD R17, R33, 0xdb3d7428 ;  /* 0xdb3d742821117836 */ /* 0x000fe40000000000 */
[----:B------:R-:W-:Y:S02]  /*0560*/  IMAD R3, R3, -0x2daee0ad, RZ ;  /* 0xd2511f5303037824 */ /* 0x000fe400078e02ff */
[----:B------:R-:W-:-:S04]  /*0570*/  IMAD.HI.U32 R26, R20, -0x2daee0ad, RZ ;  /* 0xd2511f53141a7827 */ /* 0x000fc800078e00ff */
[----:B------:R-:W-:Y:S02]  /*0580*/  IMAD R21, R21, -0x326172a9, RZ ;  /* 0xcd9e8d5715157824 */ /* 0x000fe400078e02ff */
[----:B------:R-:W-:-:S04]  /*0590*/  IMAD.HI.U32 R24, R22, -0x326172a9, RZ ;  /* 0xcd9e8d5716187827 */ /* 0x000fc800078e00ff */
[----:B------:R-:W-:Y:S01]  /*05a0*/  VIADD R29, R32, 0xf1bbcdc8 ;  /* 0xf1bbcdc8201d7836 */ /* 0x000fe20000000000 */
[----:B------:R-:W-:-:S04]  /*05b0*/  LOP3.LUT R25, R17, R3, R26, 0x96, !PT ;  /* 0x0000000311197212 */ /* 0x000fc800078e961a */
[----:B------:R-:W-:Y:S01]  /*05c0*/  LOP3.LUT R21, R29, R21, R24, 0x96, !PT ;  /* 0x000000151d157212 */ /* 0x000fe200078e9618 */
[----:B------:R-:W-:Y:S01]  /*05d0*/  IMAD R26, R20, -0x2daee0ad, RZ ;  /* 0xd2511f53141a7824 */ /* 0x000fe200078e02ff */
[----:B------:R-:W-:Y:S01]  /*05e0*/  IADD3 R31, PT, PT, R32, -0x700cb87f, RZ ;  /* 0x8ff34781201f7810 */ /* 0x000fe20007ffe0ff */
[----:B------:R-:W-:Y:S02]  /*05f0*/  IMAD R22, R22, -0x326172a9, RZ ;  /* 0xcd9e8d5716167824 */ /* 0x000fe400078e02ff */
[----:B------:R-:W-:-:S04]  /*0600*/  IMAD.HI.U32 R24, R25, -0x326172a9, RZ ;  /* 0xcd9e8d5719187827 */ /* 0x000fc800078e00ff */
[----:B------:R-:W-:-:S04]  /*0610*/  IMAD.WIDE.U32 R20, R21, -0x2daee0ad, RZ ;  /* 0xd2511f5315147825 */ /* 0x000fc800078e00ff */
[----:B------:R-:W-:Y:S01]  /*0620*/  VIADD R33, R33, 0x96a522ad ;  /* 0x96a522ad21217836 */ /* 0x000fe20000000000 */
[----:B------:R-:W-:Y:S01]  /*0630*/  LOP3.LUT R24, R31, R22, R24, 0x96, !PT ;  /* 0x000000161f187212 */ /* 0x000fe200078e9618 */
[----:B------:R-:W-:Y:S01]  /*0640*/  IMAD.MOV.U32 R28, RZ, RZ, R20 ;  /* 0x000000ffff1c7224 */ /* 0x000fe200078e0014 */
[----:B------:R-:W-:Y:S01]  /*0650*/  MOV R3, RZ ;  /* 0x000000ff00037202 */ /* 0x000fe20000000f00 */
[----:B------:R-:W-:Y:S01]  /*0660*/  IMAD.MOV.U32 R35, RZ, RZ, R18 ;  /* 0x000000ffff237224 */ /* 0x000fe200078e0012 */
[----:B------:R-:W-:Y:S01]  /*0670*/  LOP3.LUT R26, R33, R26, R21, 0x96, !PT ;  /* 0x0000001a211a7212 */ /* 0x000fe200078e9615 */
[----:B------:R-:W-:Y:S01]  /*0680*/  IMAD.MOV.U32 R32, RZ, RZ, RZ ;  /* 0x000000ffff207224 */ /* 0x000fe200078e00ff */
[----:B------:R-:W-:Y:S01]  /*0690*/  MOV R34, RZ ;  /* 0x000000ff00227202 */ /* 0x000fe20000000f00 */
[----:B------:R-:W-:Y:S02]  /*06a0*/  IMAD.MOV.U32 R22, RZ, RZ, RZ ;  /* 0x000000ffff167224 */ /* 0x000fe400078e00ff */
[----:B------:R-:W-:-:S07]  /*06b0*/  IMAD R25, R25, -0x326172a9, RZ ;  /* 0xcd9e8d5719197824 */ /* 0x000fce00078e02ff */
.L_x_21:
[----:B------:R-:W-:Y:S01]  /*06c0*/  BSSY.RECONVERGENT B0, `(.L_x_2) ;  /* 0x00000a1000007945 */ /* 0x000fe20003800200 */
[----:B-----5:R-:W-:Y:S01]  /*06d0*/  IMAD.MOV.U32 R37, RZ, RZ, R5 ;  /* 0x000000ffff257224 */ /* 0x020fe200078e0005 */
[----:B------:R-:W-:-:S07]  /*06e0*/  MOV R39, R6 ;  /* 0x0000000600277202 */ /* 0x000fce0000000f00 */
.L_x_20:
[----:B------:R-:W-:Y:S01]  /*06f0*/  FSETP.GEU.AND P0, PT, R39, RZ, PT ;  /* 0x000000ff2700720b */ /* 0x000fe20003f0e000 */
[----:B------:R-:W-:-:S12]  /*0700*/  BSSY.RECONVERGENT B2, `(.L_x_3) ;  /* 0x000000d000027945 */ /* 0x000fd80003800200 */
[----:B------:R-:W-:Y:S01]  /*0710*/  @!P0 FADD R39, -R39, -RZ ;  /* 0x800000ff27278221 */ /* 0x000fe20000000100 */
[----:B------:R-:W-:Y:S06]  /*0720*/  @!P0 BRA `(.L_x_4) ;  /* 0x0000000000288947 */ /* 0x000fec0003800000 */
[----:B------:R-:W-:Y:S02]  /*0730*/  FSETP.GT.AND P0, PT, R39, 4, PT ;  /* 0x408000002700780b */ /* 0x000fe40003f04000 */
[----:B------:R-:W-:-:S11]  /*0740*/  PLOP3.LUT P1, PT, PT, PT, PT, 0x8, 0x80 ;  /* 0x000000000080781c */ /* 0x000fd60003f2e170 */
[----:B------:R-:W-:Y:S01]  /*0750*/  @P0 FADD R39, R39, -4 ;  /* 0xc080000027270421 */ /* 0x000fe20000000000 */
[----:B------:R-:W-:-:S04]  /*0760*/  @!P0 FADD R20, -R37, 4 ;  /* 0x4080000025148421 */ /* 0x000fc80000000100 */
[C---:B------:R-:W-:Y:S02]  /*0770*/  @!P0 FSETP.GT.AND P2, PT, R39.reuse, 1, PT ;  /* 0x3f8000002700880b */ /* 0x040fe40003f44000 */
[----:B------:R-:W-:Y:S02]  /*0780*/  @!P0 FSETP.GEU.AND P3, PT, R39, 3, PT ;  /* 0x404000002700880b */ /* 0x000fe40003f6e000 */
[----:B------:R-:W-:Y:S02]  /*0790*/  @!P0 PLOP3.LUT P1, PT, P2, PT, PT, 0x80, 0x8 ;  /* 0x000000000008881c */ /* 0x000fe4000172f070 */
[----:B------:R-:W-:Y:S02]  /*07a0*/  @!P0 FSETP.GT.AND P2, PT, R37, 2, PT ;  /* 0x400000002500880b */ /* 0x000fe40003f44000 */
[----:B------:R-:W-:-:S09]  /*07b0*/  @!P0 FSEL R20, R20, R37, !P3 ;  /* 0x0000002514148208 */ /* 0x000fd20005800000 */
[----:B------:R-:W-:-:S07]  /*07c0*/  @P1 FSEL R37, R20, R37, P2 ;  /* 0x0000002514251208 */ /* 0x000fce0001000000 */
.L_x_4:
[----:B------:R-:W-:Y:S05]  /*07d0*/  BSYNC.RECONVERGENT B2 ;  /* 0x0000000000027941 */ /* 0x000fea0003800200 */
.L_x_3:
[----:B------:R-:W-:Y:S01]  /*07e0*/  FSETP.GTU.AND P0, PT, R37, 2, PT ;  /* 0x400000002500780b */ /* 0x000fe20003f0c000 */
[C---:B------:R-:W-:Y:S01]  /*07f0*/  FADD R41, R39.reuse, -1 ;  /* 0xbf80000027297421 */ /* 0x040fe20000000000 */
[----:B------:R-:W-:Y:S01]  /*0800*/  FADD R36, R39, -3 ;  /* 0xc040000027247421 */ /* 0x000fe20000000000 */
[----:B------:R-:W-:Y:S01]  /*0810*/  FADD R20, R37, -2 ;  /* 0xc000000025147421 */ /* 0x000fe20000000000 */
[----:B------:R-:W-:Y:S01]  /*0820*/  BSSY.RECONVERGENT B2, `(.L_x_5) ;  /* 0x0000031000027945 */ /* 0x000fe20003800200 */
[----:B------:R-:W-:Y:S01]  /*0830*/  FMUL R27, R41, R41 ;  /* 0x00000029291b7220 */ /* 0x000fe20000400000 */
[----:B------:R-:W-:Y:S01]  /*0840*/  FMUL R21, R36, R36 ;  /* 0x0000002424157220 */ /* 0x000fe20000400000 */
[----:B------:R-:W-:Y:S02]  /*0850*/  IMAD.MOV.U32 R23, RZ, RZ, R22 ;  /* 0x000000ffff177224 */ /* 0x000fe400078e0016 */
[CC--:B------:R-:W-:Y:S01]  /*0860*/  FFMA R27, R20.reuse, R20.reuse, R27 ;  /* 0x00000014141b7223 */ /* 0x0c0fe2000000001b */
[----:B------:R-:W-:-:S03]  /*0870*/  FFMA R21, R20, R20, R21 ;  /* 0x0000001414157223 */ /* 0x000fc60000000015 */
[----:B------:R-:W-:Y:S05]  /*0880*/  @P0 BRA `(.L_x_6) ;  /* 0x0000000000800947 */ /* 0x000fea0003800000 */
[----:B------:R-:W-:Y:S01]  /*0890*/  VIADD R30, R21, 0xf3000000 ;  /* 0xf3000000151e7836 */ /* 0x000fe20000000000 */
[----:B------:R0:W1:Y:S01]  /*08a0*/  MUFU.RSQ R20, R21 ;  /* 0x0000001500147308 */ /* 0x0000620000001400 */
[----:B------:R-:W-:Y:S03]  /*08b0*/  BSSY.RECONVERGENT B3, `(.L_x_7) ;  /* 0x000000c000037945 */ /* 0x000fe60003800200 */
[----:B------:R-:W-:-:S13]  /*08c0*/  ISETP.GT.U32.AND P0, PT, R30, 0x727fffff, PT ;  /* 0x727fffff1e00780c */ /* 0x000fda0003f04070 */
[----:B01----:R-:W-:Y:S05]  /*08d0*/  @!P0 BRA `(.L_x_8) ;  /* 0x0000000000148947 */ /* 0x003fea0003800000 */
[----:B------:R-:W-:Y:S02]  /*08e0*/  MOV R20, R21 ;  /* 0x0000001500147202 */ /* 0x000fe40000000f00 */
[----:B------:R-:W-:-:S07]  /*08f0*/  MOV R36, 0x910 ;  /* 0x0000091000247802 */ /* 0x000fce0000000f00 */
[----:B------:R-:W-:Y:S05]  /*0900*/  CALL.REL.NOINC `($__internal_0_$__cuda_sm20_sqrt_rn_f32_slowpath) ;  /* 0x0000000800bc7944 */ /* 0x000fea0003c00000 */
[----:B------:R-:W-:Y:S01]  /*0910*/  IMAD.MOV.U32 R30, RZ, RZ, R38 ;  /* 0x000000ffff1e7224 */ /* 0x000fe200078e0026 */
[----:B------:R-:W-:Y:S06]  /*0920*/  BRA `(.L_x_9) ;  /* 0x0000000000107947 */ /* 0x000fec0003800000 */
.L_x_8:
[----:B------:R-:W-:Y:S01]  /*0930*/  FMUL.FTZ R30, R21, R20 ;  /* 0x00000014151e7220 */ /* 0x000fe20000410000 */
[----:B------:R-:W-:-:S03]  /*0940*/  FMUL.FTZ R20, R20, 0.5 ;  /* 0x3f00000014147820 */ /* 0x000fc60000410000 */
[----:B------:R-:W-:-:S04]  /*0950*/  FFMA R21, -R30, R30, R21 ;  /* 0x0000001e1e157223 */ /* 0x000fc80000000115 */
[----:B------:R-:W-:-:S07]  /*0960*/  FFMA R30, R21, R20, R30 ;  /* 0x00000014151e7223 */ /* 0x000fce000000001e */
.L_x_9:
[----:B------:R-:W-:Y:S05]  /*0970*/  BSYNC.RECONVERGENT B3 ;  /* 0x0000000000037941 */ /* 0x000fea0003800200 */
.L_x_7:
        /* <DEDUP_REMOVED lines=10> */
.L_x_11:
[----:B------:R-:W-:Y:S01]  /*0a20*/  FMUL.FTZ R20, R27, R36 ;  /* 0x000000241b147220 */ /* 0x000fe20000410000 */
[----:B------:R-:W-:-:S03]  /*0a30*/  FMUL.FTZ R21, R36, 0.5 ;  /* 0x3f00000024157820 */ /* 0x000fc60000410000 */
[----:B------:R-:W-:-:S04]  /*0a40*/  FFMA R27, -R20, R20, R27 ;  /* 0x00000014141b7223 */ /* 0x000fc8000000011b */
[----:B------:R-:W-:-:S07]  /*0a50*/  FFMA R20, R27, R21, R20 ;  /* 0x000000151b147223 */ /* 0x000fce0000000014 */
.L_x_12:
[----:B------:R-:W-:Y:S05]  /*0a60*/  BSYNC.RECONVERGENT B3 ;  /* 0x0000000000037941 */ /* 0x000fea0003800200 */
.L_x_10:
[----:B------:R-:W-:Y:S01]  /*0a70*/  FMNMX3 R30, R20, R30, R37, PT ;  /* 0x0000001e141e7276 */ /* 0x000fe20003800025 */
[----:B------:R-:W-:Y:S06]  /*0a80*/  BRA `(.L_x_13) ;  /* 0x0000000000287947 */ /* 0x000fec0003800000 */
.L_x_6:
[----:B------:R-:W-:-:S13]  /*0a90*/  FSETP.GEU.AND P0, PT, R39, 1, PT ;  /* 0x3f8000002700780b */ /* 0x000fda0003f0e000 */
[----:B------:R-:W-:Y:S01]  /*0aa0*/  @!P0 FADD R30, -R39, 1 ;  /* 0x3f800000271e8421 */ /* 0x000fe20000000100 */
[----:B------:R-:W-:-:S05]  /*0ab0*/  @!P0 FADD R21, -R37, 3 ;  /* 0x4040000025158421 */ /* 0x000fca0000000100 */
[----:B------:R-:W-:Y:S01]  /*0ac0*/  @!P0 FMNMX R30, R30, R21, PT ;  /* 0x000000151e1e8209 */ /* 0x000fe20003800000 */
[----:B------:R-:W-:Y:S06]  /*0ad0*/  @!P0 BRA `(.L_x_13) ;  /* 0x0000000000148947 */ /* 0x000fec0003800000 */
[----:B------:R-:W-:-:S13]  /*0ae0*/  FSETP.GT.AND P0, PT, R39, 3, PT ;  /* 0x404000002700780b */ /* 0x000fda0003f04000 */
[----:B------:R-:W-:Y:S01]  /*0af0*/  @P0 FADD R21, -R37, 3 ;  /* 0x4040000025150421 */ /* 0x000fe20000000100 */
[----:B------:R-:W-:-:S04]  /*0b00*/  @!P0 FADD R20, -R39, 3 ;  /* 0x4040000027148421 */ /* 0x000fc80000000100 */
[----:B------:R-:W-:Y:S02]  /*0b10*/  @P0 FMNMX R30, R36, R21, PT ;  /* 0x00000015241e0209 */ /* 0x000fe40003800000 */
[----:B------:R-:W-:-:S07]  /*0b20*/  @!P0 FMNMX R30, R41, R20, PT ;  /* 0x00000014291e8209 */ /* 0x000fce0003800000 */
.L_x_13:
[----:B------:R-:W-:Y:S05]  /*0b30*/  BSYNC.RECONVERGENT B2 ;  /* 0x0000000000027941 */ /* 0x000fea0003800200 */
.L_x_5:
[----:B------:R-:W-:-:S13]  /*0b40*/  FSETP.GEU.AND P0, PT, R30, 9.9999999747524270788e-07, PT ;  /* 0x358637bd1e00780b */ /* 0x000fda0003f0e000 */
[----:B------:R-:W-:Y:S05]  /*0b50*/  @!P0 BRA `(.L_x_14) ;  /* 0x00000004005c8947 */ /* 0x000fea0003800000 */
[----:B------:R-:W-:Y:S01]  /*0b60*/  ISETP.NE.AND P0, PT, R22, 0x1, PT ;  /* 0x000000011600780c */ /* 0x000fe20003f05270 */
[----:B------:R-:W-:Y:S01]  /*0b70*/  BSSY.RECONVERGENT B2, `(.L_x_15) ;  /* 0x000004b000027945 */ /* 0x000fe20003800200 */
[----:B------:R-:W-:Y:S02]  /*0b80*/  HFMA2 R22, -RZ, RZ, 0, 1.1920928955078125e-07 ;  /* 0x00000002ff167431 */ /* 0x000fe400000001ff */
[----:B------:R-:W-:-:S09]  /*0b90*/  IMAD.MOV.U32 R20, RZ, RZ, R25 ;  /* 0x000000ffff147224 */ /* 0x000fd200078e0019 */
[----:B------:R-:W-:Y:S05]  /*0ba0*/  @!P0 BRA `(.L_x_16) ;  /* 0x00000004001c8947 */ /* 0x000fea0003800000 */
[----:B------:R-:W-:-:S13]  /*0bb0*/  ISETP.NE.AND P0, PT, R23, 0x3, PT ;  /* 0x000000031700780c */ /* 0x000fda0003f05270 */
[----:B------:R-:W-:Y:S05]  /*0bc0*/  @!P0 BRA `(.L_x_17) ;  /* 0x0000000000188947 */ /* 0x000fea0003800000 */
[----:B------:R-:W-:-:S13]  /*0bd0*/  ISETP.NE.AND P0, PT, R23, 0x2, PT ;  /* 0x000000021700780c */ /* 0x000fda0003f05270 */
[----:B------:R-:W-:Y:S01]  /*0be0*/  @!P0 IMAD.MOV.U32 R22, RZ, RZ, 0x3 ;  /* 0x00000003ff168424 */ /* 0x000fe200078e00ff */
[----:B------:R-:W-:Y:S01]  /*0bf0*/  @!P0 MOV R20, R26 ;  /* 0x0000001a00148202 */ /* 0x000fe20000000f00 */
[----:B------:R-:W-:Y:S01]  /*0c00*/  @P0 VIADD R22, R23, 0x1 ;  /* 0x0000000117160836 */ /* 0x000fe20000000000 */
[----:B------:R-:W-:Y:S01]  /*0c10*/  @P0 MOV R20, R24 ;  /* 0x0000001800140202 */ /* 0x000fe20000000f00 */
[----:B------:R-:W-:Y:S06]  /*0c20*/  BRA `(.L_x_16) ;  /* 0x0000000000fc7947 */ /* 0x000fec0003800000 */
.L_x_17:
[----:B------:R-:W-:Y:S01]  /*0c30*/  VIADD R32, R32, 0x1 ;  /* 0x0000000120207836 */ /* 0x000fe20000000000 */
[----:B------:R-:W-:Y:S03]  /*0c40*/  BSSY.RECONVERGENT B3, `(.L_x_18) ;  /* 0x000000c000037945 */ /* 0x000fe60003800200 */
[C---:B------:R-:W-:Y:S01]  /*0c50*/  IMAD.WIDE.U32 R26, R32.reuse, -0x2daee0ad, RZ ;  /* 0xd2511f53201a7825 */ /* 0x040fe200078e00ff */
[----:B------:R-:W-:-:S13]  /*0c60*/  ISETP.NE.AND P0, PT, R32, RZ, PT ;  /* 0x000000ff2000720c */ /* 0x000fda0003f05270 */
[----:B------:R-:W-:Y:S05]  /*0c70*/  @P0 BRA `(.L_x_19) ;  /* 0x0000000000200947 */ /* 0x000fea0003800000 */
[----:B------:R-:W-:-:S04]  /*0c80*/  IADD3 R34, PT, PT, R34, 0x1, RZ ;  /* 0x0000000122227810 */ /* 0x000fc80007ffe0ff */
[----:B------:R-:W-:-:S13]  /*0c90*/  ISETP.NE.AND P0, PT, R34, RZ, PT ;  /* 0x000000ff2200720c */ /* 0x000fda0003f05270 */
[----:B------:R-:W-:Y:S01]  /*0ca0*/  @!P0 VIADD R8, R8, 0x1 ;  /* 0x0000000108088836 */ /* 0x000fe20000000000 */
[----:B------:R-:W-:Y:S02]  /*0cb0*/  @!P0 IADD3 R20, PT, PT, R7, 0x1, RZ ;  /* 0x0000000107148810 */ /* 0x000fe40007ffe0ff */
[----:B------:R-:W-:Y:S02]  /*0cc0*/  @!P0 MOV R34, RZ ;  /* 0x000000ff00228202 */ /* 0x000fe40000000f00 */
[----:B------:R-:W-:-:S13]  /*0cd0*/  ISETP.NE.AND P1, PT, R8, RZ, !P0 ;  /* 0x000000ff0800720c */ /* 0x000fda0004725270 */
[----:B------:R-:W-:-:S04]  /*0ce0*/  @P1 IMAD.MOV R20, RZ, RZ, R7 ;  /* 0x000000ffff141224 */ /* 0x000fc800078e0207 */
[----:B------:R-:W-:-:S07]  /*0cf0*/  @!P0 IMAD.MOV.U32 R7, RZ, RZ, R20 ;  /* 0x000000ffff078224 */ /* 0x000fce00078e0014 */
.L_x_19:
[----:B------:R-:W-:Y:S05]  /*0d00*/  BSYNC.RECONVERGENT B3 ;  /* 0x0000000000037941 */ /* 0x000fea0003800200 */
.L_x_18:
[----:B------:R-:W-:Y:S01]  /*0d10*/  IMAD.WIDE.U32 R24, R8, -0x326172a9, RZ ;  /* 0xcd9e8d5708187825 */ /* 0x000fe200078e00ff */
[----:B------:R-:W-:Y:S01]  /*0d20*/  LOP3.LUT R20, R7, UR9, R27, 0x96, !PT ;  /* 0x0000000907147c12 */ /* 0x000fe2000f8e961b */
[----:B------:R-:W-:Y:S02]  /*0d30*/  UIADD3 UR4, UPT, UPT, UR8, -0x61c88647, URZ ;  /* 0x9e3779b908047890 */ /* 0x000fe4000fffe0ff */
[----:B------:R-:W-:Y:S01]  /*0d40*/  UIADD3 UR5, UPT, UPT, UR9, -0x4498517b, URZ ;  /* 0xbb67ae8509057890 */ /* 0x000fe2000fffe0ff */
[----:B------:R-:W-:Y:S01]  /*0d50*/  LOP3.LUT R22, R34, UR8, R25, 0x96, !PT ;  /* 0x0000000822167c12 */ /* 0x000fe2000f8e9619 */
[----:B------:R-:W-:-:S04]  /*0d60*/  IMAD.WIDE.U32 R20, R20, -0x326172a9, RZ ;  /* 0xcd9e8d5714147825 */ /* 0x000fc800078e00ff */
[----:B------:R-:W-:Y:S01]  /*0d70*/  IMAD.WIDE.U32 R22, R22, -0x2daee0ad, RZ ;  /* 0xd2511f5316167825 */ /* 0x000fe200078e00ff */
[----:B------:R-:W-:Y:S01]  /*0d80*/  LOP3.LUT R27, R24, UR4, R21, 0x96, !PT ;  /* 0x00000004181b7c12 */ /* 0x000fe2000f8e9615 */
[----:B------:R-:W-:-:S03]  /*0d90*/  UIADD3 UR4, UPT, UPT, UR8, 0x3c6ef372, URZ ;  /* 0x3c6ef37208047890 */ /* 0x000fc6000fffe0ff */
[----:B------:R-:W-:Y:S01]  /*0da0*/  LOP3.LUT R24, R26, UR5, R23, 0x96, !PT ;  /* 0x000000051a187c12 */ /* 0x000fe2000f8e9617 */
[----:B------:R-:W-:-:S04]  /*0db0*/  IMAD.WIDE.U32 R26, R27, -0x2daee0ad, RZ ;  /* 0xd2511f531b1a7825 */ /* 0x000fc800078e00ff */
[----:B------:R-:W-:Y:S01]  /*0dc0*/  IMAD.WIDE.U32 R24, R24, -0x326172a9, RZ ;  /* 0xcd9e8d5718187825 */ /* 0x000fe200078e00ff */
[----:B------:R-:W-:-:S04]  /*0dd0*/  LOP3.LUT R21, R9, R22, R27, 0x96, !PT ;  /* 0x0000001609157212 */ /* 0x000fc800078e961b */
[----:B------:R-:W-:Y:S01]  /*0de0*/  LOP3.LUT R22, R20, UR4, R25, 0x96, !PT ;  /* 0x0000000414167c12 */ /* 0x000fe2000f8e9619 */
[----:B------:R-:W-:Y:S01]  /*0df0*/  IMAD.WIDE.U32 R20, R21, -0x326172a9, RZ ;  /* 0xcd9e8d5715147825 */ /* 0x000fe200078e00ff */
[----:B------:R-:W-:-:S03]  /*0e00*/  UIADD3 UR4, UPT, UPT, UR9, -0x126145ec, URZ ;  /* 0xed9eba1409047890 */ /* 0x000fc6000fffe0ff */
[----:B------:R-:W-:Y:S01]  /*0e10*/  IMAD.WIDE.U32 R22, R22, -0x2daee0ad, RZ ;  /* 0xd2511f5316167825 */ /* 0x000fe200078e00ff */
[----:B------:R-:W-:-:S04]  /*0e20*/  LOP3.LUT R27, R10, R24, R21, 0x96, !PT ;  /* 0x000000180a1b7212 */ /* 0x000fc800078e9615 */
[----:B------:R-:W-:Y:S01]  /*0e30*/  LOP3.LUT R24, R11, R26, R23, 0x96, !PT ;  /* 0x0000001a0b187212 */ /* 0x000fe200078e9617 */
[----:B------:R-:W-:-:S04]  /*0e40*/  IMAD.WIDE.U32 R26, R27, -0x2daee0ad, RZ ;  /* 0xd2511f531b1a7825 */ /* 0x000fc800078e00ff */
[----:B------:R-:W-:Y:S01]  /*0e50*/  IMAD.WIDE.U32 R24, R24, -0x326172a9, RZ ;  /* 0xcd9e8d5718187825 */ /* 0x000fe200078e00ff */
[----:B------:R-:W-:Y:S01]  /*0e60*/  LOP3.LUT R21, R22, UR4, R27, 0x96, !PT ;  /* 0x0000000416157c12 */ /* 0x000fe2000f8e961b */
[----:B------:R-:W-:-:S03]  /*0e70*/  UIADD3 UR4, UPT, UPT, UR9, -0x56f99767, URZ ;  /* 0xa906689909047890 */ /* 0x000fc6000fffe0ff */
[----:B------:R-:W-:Y:S01]  /*0e80*/  LOP3.LUT R22, R12, R20, R25, 0x96, !PT ;  /* 0x000000140c167212 */ /* 0x000fe200078e9619 */
        /* <DEDUP_REMOVED lines=8> */
[----:B------:R-:W-:Y:S01]  /*0f10*/  LOP3.LUT R22, R20, UR4, R27, 0x96, !PT ;  /* 0x0000000414167c12 */ /* 0x000fe2000f8e961b */
[----:B------:R-:W-:-:S04]  /*0f20*/  IMAD.WIDE.U32 R20, R21, -0x326172a9, RZ ;  /* 0xcd9e8d5715147825 */ /* 0x000fc800078e00ff */
[----:B------:R-:W-:Y:S01]  /*0f30*/  IMAD.WIDE.U32 R22, R22, -0x2daee0ad, RZ ;  /* 0xd2511f5316167825 */ /* 0x000fe200078e00ff */
[----:B------:R-:W-:-:S04]  /*0f40*/  LOP3.LUT R26, R15, R26, R21, 0x96, !PT ;  /* 0x0000001a0f1a7212 */ /* 0x000fc800078e9615 */
[----:B------:R-:W-:Y:S01]  /*0f50*/  LOP3.LUT R24, R16, R24, R23, 0x96, !PT ;  /* 0x0000001810187212 */ /* 0x000fe200078e9617 */
[----:B------:R-:W-:-:S04]  /*0f60*/  IMAD.WIDE.U32 R26, R26, -0x2daee0ad, RZ ;  /* 0xd2511f531a1a7825 */ /* 0x000fc800078e00ff */
[----:B------:R-:W-:Y:S01]  /*0f70*/  IMAD.WIDE.U32 R24, R24, -0x326172a9, RZ ;  /* 0xcd9e8d5718187825 */ /* 0x000fe200078e00ff */
[----:B------:R-:W-:-:S04]  /*0f80*/  LOP3.LUT R21, R17, R22, R27, 0x96, !PT ;  /* 0x0000001611157212 */ /* 0x000fc800078e961b */
[----:B------:R-:W-:Y:S01]  /*0f90*/  LOP3.LUT R22, R29, R20, R25, 0x96, !PT ;  /* 0x000000141d167212 */ /* 0x000fe200078e9619 */
[----:B------:R-:W-:-:S04]  /*0fa0*/  IMAD.WIDE.U32 R20, R21, -0x326172a9, RZ ;  /* 0xcd9e8d5715147825 */ /* 0x000fc800078e00ff */
[----:B------:R-:W-:Y:S01]  /*0fb0*/  IMAD.WIDE.U32 R22, R22, -0x2daee0ad, RZ ;  /* 0xd2511f5316167825 */ /* 0x000fe200078e00ff */
[----:B------:R-:W-:Y:S02]  /*0fc0*/  MOV R25, R20 ;  /* 0x0000001400197202 */ /* 0x000fe40000000f00 */
[----:B------:R-:W-:Y:S01]  /*0fd0*/  LOP3.LUT R24, R31, R24, R21, 0x96, !PT ;  /* 0x000000181f187212 */ /* 0x000fe200078e9615 */
[----:B------:R-:W-:Y:S01]  /*0fe0*/  IMAD.MOV.U32 R20, RZ, RZ, R28 ;  /* 0x000000ffff147224 */ /* 0x000fe200078e001c */
[----:B------:R-:W-:Y:S01]  /*0ff0*/  MOV R28, R22 ;  /* 0x00000016001c7202 */ /* 0x000fe20000000f00 */
[----:B------:R-:W-:Y:S01]  /*1000*/  IMAD.MOV.U32 R22, RZ, RZ, RZ ;  /* 0x000000ffff167224 */ /* 0x000fe200078e00ff */
[----:B------:R-:W-:-:S07]  /*1010*/  LOP3.LUT R26, R33, R26, R23, 0x96, !PT ;  /* 0x0000001a211a7212 */ /* 0x000fce00078e9617 */
.L_x_16:
[----:B------:R-:W-:Y:S05]  /*1020*/  BSYNC.RECONVERGENT B2 ;  /* 0x0000000000027941 */ /* 0x000fea0003800200 */
.L_x_15:
[----:B------:R-:W-:Y:S01]  /*1030*/  HFMA2 R21, -RZ, RZ, 0.1171875, 0 ;  /* 0x2f800000ff157431 */ /* 0x000fe200000001ff */
[----:B------:R-:W-:-:S05]  /*1040*/  I2FP.F32.U32 R20, R20 ;  /* 0x0000001400147245 */ /* 0x000fca0000201000 */
[----:B------:R-:W-:-:S04]  /*1050*/  FFMA R20, R20, R21, 1.1641532182693481445e-10 ;  /* 0x2f00000014147423 */ /* 0x000fc80000000015 */
[----:B------:R-:W-:-:S04]  /*1060*/  FMUL R20, R20, 6.2831854820251464844 ;  /* 0x40c90fdb14147820 */ /* 0x000fc80000400000 */
[----:B------:R-:W-:-:S04]  /*1070*/  FMUL.RZ R21, R20, 0.15915493667125701904 ;  /* 0x3e22f98314157820 */ /* 0x000fc8000040c000 */
[----:B------:R-:W0:Y:S08]  /*1080*/  MUFU.SIN R20, R21 ;  /* 0x0000001500147308 */ /* 0x000e300000000400 */
[----:B------:R-:W1:Y:S01]  /*1090*/  MUFU.COS R36, R21 ;  /* 0x0000001500247308 */ /* 0x000e620000000000 */
[-C--:B0-----:R-:W-:Y:S01]  /*10a0*/  FFMA R37, R20, R30.reuse, R37 ;  /* 0x0000001e14257223 */ /* 0x081fe20000000025 */
[----:B-1----:R-:W-:Y:S01]  /*10b0*/  FFMA R39, R36, R30, R39 ;  /* 0x0000001e24277223 */ /* 0x002fe20000000027 */
[----:B------:R-:W-:Y:S06]  /*10c0*/  BRA `(.L_x_20) ;  /* 0xfffffff400887947 */ /* 0x000fec000383ffff */
.L_x_14:
[----:B------:R-:W-:Y:S05]  /*10d0*/  BSYNC.RECONVERGENT B0 ;  /* 0x0000000000007941 */ /* 0x000fea0003800200 */
.L_x_2:
[----:B------:R-:W-:Y:S01]  /*10e0*/  IMAD.IADD R35, R4, 0x1, R35 ;  /* 0x0000000104237824 */ /* 0x000fe200078e0223 */
[----:B------:R-:W-:Y:S02]  /*10f0*/  FSETP.GT.AND P0, PT, R37, 0.10000000149011611938, PT ;  /* 0x3dcccccd2500780b */ /* 0x000fe40003f04000 */
[----:B------:R-:W-:Y:S02]  /*1100*/  IADD3 R20, PT, PT, R3, 0x1, RZ ;  /* 0x0000000103147810 */ /* 0x000fe40007ffe0ff */
[----:B------:R-:W-:-:S09]  /*1110*/  ISETP.GE.U32.AND P1, PT, R35, R2, PT ;  /* 0x000000022300720c */ /* 0x000fd20003f26070 */
[----:B------:R-:W-:-:S05]  /*1120*/  @!P0 IMAD.MOV R20, RZ, RZ, R3 ;  /* 0x000000ffff148224 */ /* 0x000fca00078e0203 */
[----:B------:R-:W-:Y:S01]  /*1130*/  MOV R3, R20 ;  /* 0x0000001400037202 */ /* 0x000fe20000000f00 */
[----:B------:R-:W-:Y:S06]  /*1140*/  @!P1 BRA `(.L_x_21) ;  /* 0xfffffff4005c9947 */ /* 0x000fec000383ffff */
.L_x_1:
[----:B------:R-:W-:Y:S05]  /*1150*/  BSYNC.RECONVERGENT B1 ;  /* 0x0000000000017941 */ /* 0x000fea0003800200 */
.L_x_0:
[----:B------:R-:W0:Y:S01]  /*1160*/  S2UR UR5, SR_CgaCtaId ;  /* 0x00000000000579c3 */ /* 0x000e220000008800 */
[----:B------:R-:W-:Y:S01]  /*1170*/  UMOV UR4, 0x400 ;  /* 0x0000040000047882 */ /* 0x000fe20000000000 */
[----:B------:R-:W-:Y:S02]  /*1180*/  ISETP.GE.U32.AND P0, PT, R4, 0x2, PT ;  /* 0x000000020400780c */ /* 0x000fe40003f06070 */
[----:B------:R-:W-:Y:S01]  /*1190*/  ISETP.NE.AND P1, PT, R18, RZ, PT ;  /* 0x000000ff1200720c */ /* 0x000fe20003f25270 */
[----:B0-----:R-:W-:-:S06]  /*11a0*/  ULEA UR4, UR5, UR4, 0x18 ;  /* 0x0000000405047291 */ /* 0x001fcc000f8ec0ff */
[----:B------:R-:W-:-:S05]  /*11b0*/  LEA R6, R18, UR4, 0x2 ;  /* 0x0000000412067c11 */ /* 0x000fca000f8e10ff */
[----:B------:R0:W-:Y:S01]  /*11c0*/  STS [R6], R3 ;  /* 0x0000000306007388 */ /* 0x0001e20000000800 */
[----:B------:R-:W-:Y:S06]  /*11d0*/  BAR.SYNC.DEFER_BLOCKING 0x0 ;  /* 0x0000000000007b1d */ /* 0x000fec0000010000 */
[----:B------:R-:W-:Y:S05]  /*11e0*/  @!P0 BRA `(.L_x_22) ;  /* 0x00000000002c8947 */ /* 0x000fea0003800000 */
.L_x_23:
[----:B------:R-:W-:-:S04]  /*11f0*/  SHF.R.U32.HI R7, RZ, 0x1, R4 ;  /* 0x00000001ff077819 */ /* 0x000fc80000011604 */
[----:B------:R-:W-:-:S13]  /*1200*/  ISETP.GE.U32.AND P0, PT, R18, R7, PT ;  /* 0x000000071200720c */ /* 0x000fda0003f06070 */
[----:B0-----:R-:W-:Y:S01]  /*1210*/  @!P0 IMAD R3, R7, 0x4, R6 ;  /* 0x0000000407038824 */ /* 0x001fe200078e0206 */
[----:B------:R-:W-:Y:S05]  /*1220*/  @!P0 LDS R8, [R6] ;  /* 0x0000000006088984 */ /* 0x000fea0000000800 */
[----:B------:R-:W0:Y:S02]  /*1230*/  @!P0 LDS R3, [R3] ;  /* 0x0000000003038984 */ /* 0x000e240000000800 */
[----:B0-----:R-:W-:-:S05]  /*1240*/  @!P0 IADD3 R5, PT, PT, R3, R8, RZ ;  /* 0x0000000803058210 */ /* 0x001fca0007ffe0ff */
[----:B------:R1:W-:Y:S01]  /*1250*/  @!P0 STS [R6], R5 ;  /* 0x0000000506008388 */ /* 0x0003e20000000800 */
[----:B------:R-:W-:Y:S01]  /*1260*/  BAR.SYNC.DEFER_BLOCKING 0x0 ;  /* 0x0000000000007b1d */ /* 0x000fe20000010000 */
[----:B------:R-:W-:Y:S01]  /*1270*/  ISETP.GT.U32.AND P0, PT, R4, 0x3, PT ;  /* 0x000000030400780c */ /* 0x000fe20003f04070 */
[----:B------:R-:W-:-:S12]  /*1280*/  IMAD.MOV.U32 R4, RZ, RZ, R7 ;  /* 0x000000ffff047224 */ /* 0x000fd800078e0007 */
[----:B-1----:R-:W-:Y:S05]  /*1290*/  @P0 BRA `(.L_x_23) ;  /* 0xfffffffc00d40947 */ /* 0x002fea000383ffff */
.L_x_22:
[----:B------:R-:W-:Y:S05]  /*12a0*/  @P1 EXIT ;  /* 0x000000000000194d */ /* 0x000fea0003800000 */
[----:B------:R-:W1:Y:S01]  /*12b0*/  S2UR UR5, SR_CgaCtaId ;  /* 0x00000000000579c3 */ /* 0x000e620000008800 */
[----:B------:R-:W-:Y:S01]  /*12c0*/  UMOV UR4, 0x400 ;  /* 0x0000040000047882 */ /* 0x000fe20000000000 */
[----:B------:R-:W-:-:S04]  /*12d0*/  I2FP.F32.U32 R5, R2 ;  /* 0x0000000200057245 */ /* 0x000fc80000201000 */
[----:B------:R-:W2:Y:S02]  /*12e0*/  MUFU.RCP R4, R5 ;  /* 0x0000000500047308 */ /* 0x000ea40000001000 */
[----:B--2---:R-:W-:Y:S01]  /*12f0*/  FFMA R7, -R5, R4, 1 ;  /* 0x3f80000005077423 */ /* 0x004fe20000000104 */
[----:B-1----:R-:W-:-:S03]  /*1300*/  ULEA UR4, UR5, UR4, 0x18 ;  /* 0x0000000405047291 */ /* 0x002fc6000f8ec0ff */
[----:B------:R-:W-:-:S06]  /*1310*/  FFMA R7, R4, R7, R4 ;  /* 0x0000000704077223 */ /* 0x000fcc0000000004 */
[----:B0-----:R-:W0:Y:S02]  /*1320*/  LDS R3, [UR4] ;  /* 0x00000004ff037984 */ /* 0x001e240008000800 */
[----:B0-----:R-:W-:-:S04]  /*1330*/  I2FP.F32.U32 R2, R3 ;  /* 0x0000000300027245 */ /* 0x001fc80000201000 */
[----:B------:R-:W0:Y:S01]  /*1340*/  FCHK P0, R2, R5 ;  /* 0x0000000502007302 */ /* 0x000e220000000000 */
[----:B------:R-:W-:-:S04]  /*1350*/  FFMA R4, R2, R7, RZ ;  /* 0x0000000702047223 */ /* 0x000fc800000000ff */
[----:B------:R-:W-:-:S04]  /*1360*/  FFMA R3, -R5, R4, R2 ;  /* 0x0000000405037223 */ /* 0x000fc80000000102 */
[----:B------:R-:W-:Y:S01]  /*1370*/  FFMA R7, R7, R3, R4 ;  /* 0x0000000307077223 */ /* 0x000fe20000000004 */
[----:B0-----:R-:W-:Y:S06]  /*1380*/  @!P0 BRA `(.L_x_24) ;  /* 0x00000000000c8947 */ /* 0x001fec0003800000 */
[----:B------:R-:W-:-:S07]  /*1390*/  MOV R4, 0x13b0 ;  /* 0x000013b000047802 */ /* 0x000fce0000000f00 */
[----:B------:R-:W-:Y:S05]  /*13a0*/  CALL.REL.NOINC `($__internal_1_$__cuda_sm3x_div_rn_noftz_f32_slowpath) ;  /* 0x0000000000707944 */ /* 0x000fea0003c00000 */
[----:B------:R-:W-:-:S07]  /*13b0*/  MOV R7, R3 ;  /* 0x0000000300077202 */ /* 0x000fce0000000f00 */
.L_x_24:
[----:B------:R-:W0:Y:S02]  /*13c0*/  LDC.64 R2, c[0x0][0x398] ;  /* 0x0000e600ff027b82 */ /* 0x000e240000000a00 */
[----:B0-----:R-:W-:-:S05]  /*13d0*/  IMAD.WIDE.U32 R2, R0, 0x4, R2 ;  /* 0x0000000400027825 */ /* 0x001fca00078e0002 */
[----:B------:R-:W-:Y:S01]  /*13e0*/  STG.E desc[UR6][R2.64], R7 ;  /* 0x0000000702007986 */ /* 0x000fe2000c101906 */
[----:B------:R-:W-:Y:S05]  /*13f0*/  EXIT ;  /* 0x000000000000794d */ /* 0x000fea0003800000 */
        .weak           $__internal_0_$__cuda_sm20_sqrt_rn_f32_slowpath
        .type           $__internal_0_$__cuda_sm20_sqrt_rn_f32_slowpath,@function
        .size           $__internal_0_$__cuda_sm20_sqrt_rn_f32_slowpath,($__internal_1_$__cuda_sm3x_div_rn_noftz_f32_slowpath - $__internal_0_$__cuda_sm20_sqrt_rn_f32_slowpath)
$__internal_0_$__cuda_sm20_sqrt_rn_f32_slowpath:
[----:B------:R-:W-:-:S13]  /*1400*/  LOP3.LUT P0, RZ, R20, 0x7fffffff, RZ, 0xc0, !PT ;  /* 0x7fffffff14ff7812 */ /* 0x000fda000780c0ff */
[----:B------:R-:W-:Y:S01]  /*1410*/  @!P0 IMAD.MOV.U32 R21, RZ, RZ, R20 ;  /* 0x000000ffff158224 */ /* 0x000fe200078e0014 */
[----:B------:R-:W-:Y:S06]  /*1420*/  @!P0 BRA `(.L_x_25) ;  /* 0x0000000000408947 */ /* 0x000fec0003800000 */
[----:B------:R-:W-:-:S13]  /*1430*/  FSETP.GEU.FTZ.AND P0, PT, R20, RZ, PT ;  /* 0x000000ff1400720b */ /* 0x000fda0003f1e000 */
[----:B------:R-:W-:Y:S01]  /*1440*/  @!P0 MOV R21, 0x7fffffff ;  /* 0x7fffffff00158802 */ /* 0x000fe20000000f00 */
[----:B------:R-:W-:Y:S06]  /*1450*/  @!P0 BRA `(.L_x_25) ;  /* 0x0000000000348947 */ /* 0x000fec0003800000 */
[----:B------:R-:W-:-:S13]  /*1460*/  FSETP.GTU.FTZ.AND P0, PT, |R20|, +INF , PT ;  /* 0x7f8000001400780b */ /* 0x000fda0003f1c200 */
[----:B------:R-:W-:Y:S01]  /*1470*/  @P0 FADD.FTZ R21, R20, 1 ;  /* 0x3f80000014150421 */ /* 0x000fe20000010000 */
[----:B------:R-:W-:Y:S06]  /*1480*/  @P0 BRA `(.L_x_25) ;  /* 0x0000000000280947 */ /* 0x000fec0003800000 */
[----:B------:R-:W-:-:S13]  /*1490*/  FSETP.NEU.FTZ.AND P0, PT, |R20|, +INF , PT ;  /* 0x7f8000001400780b */ /* 0x000fda0003f1d200 */
[----:B------:R-:W-:-:S04]  /*14a0*/  @P0 FFMA R38, R20, 1.84467440737095516160e+19, RZ ;  /* 0x5f80000014260823 */ /* 0x000fc800000000ff */
[----:B------:R-:W0:Y:S02]  /*14b0*/  @P0 MUFU.RSQ R21, R38 ;  /* 0x0000002600150308 */ /* 0x000e240000001400 */
[----:B0-----:R-:W-:Y:S01]  /*14c0*/  @P0 FMUL.FTZ R41, R38, R21 ;  /* 0x0000001526290220 */ /* 0x001fe20000410000 */
[----:B------:R-:W-:Y:S01]  /*14d0*/  @P0 FMUL.FTZ R42, R21, 0.5 ;  /* 0x3f000000152a0820 */ /* 0x000fe20000410000 */
[----:B------:R-:W-:Y:S02]  /*14e0*/  @!P0 IMAD.MOV.U32 R21, RZ, RZ, R20 ;  /* 0x000000ffff158224 */ /* 0x000fe400078e0014 */
[----:B------:R-:W-:-:S04]  /*14f0*/  @P0 FADD.FTZ R40, -R41, -RZ ;  /* 0x800000ff29280221 */ /* 0x000fc80000010100 */
[----:B------:R-:W-:-:S04]  /*1500*/  @P0 FFMA R40, R41, R40, R38 ;  /* 0x0000002829280223 */ /* 0x000fc80000000026 */
[----:B------:R-:W-:-:S04]  /*1510*/  @P0 FFMA R40, R40, R42, R41 ;  /* 0x0000002a28280223 */ /* 0x000fc80000000029 */
[----:B------:R-:W-:-:S07]  /*1520*/  @P0 FMUL.FTZ R21, R40, 2.3283064365386962891e-10 ;  /* 0x2f80000028150820 */ /* 0x000fce0000410000 */
.L_x_25:
[----:B------:R-:W-:Y:S01]  /*1530*/  MOV R38, R21 ;  /* 0x0000001500267202 */ /* 0x000fe20000000f00 */
[----:B------:R-:W-:Y:S02]  /*1540*/  HFMA2 R21, -RZ, RZ, 0, 0 ;  /* 0x00000000ff157431 */ /* 0x000fe400000001ff */
[----:B------:R-:W-:-:S04]  /*1550*/  IMAD.MOV.U32 R20, RZ, RZ, R36 ;  /* 0x000000ffff147224 */ /* 0x000fc800078e0024 */
[----:B------:R-:W-:Y:S05]  /*1560*/  RET.REL.NODEC R20 `(_Z19wos_block_per_pointPKfS0_PKjPfiy) ;  /* 0xffffffe814a47950 */ /* 0x000fea0003c3ffff */
        .weak           $__internal_1_$__cuda_sm3x_div_rn_noftz_f32_slowpath
        .type           $__internal_1_$__cuda_sm3x_div_rn_noftz_f32_slowpath,@function
        .size           $__internal_1_$__cuda_sm3x_div_rn_noftz_f32_slowpath,(.L_x_36 - $__internal_1_$__cuda_sm3x_div_rn_noftz_f32_slowpath)
$__internal_1_$__cuda_sm3x_div_rn_noftz_f32_slowpath:
[----:B------:R-:W-:Y:S01]  /*1570*/  SHF.R.U32.HI R6, RZ, 0x17, R5 ;  /* 0x00000017ff067819 */ /* 0x000fe20000011605 */
[--C-:B------:R-:W-:Y:S01]  /*1580*/  IMAD.MOV.U32 R8, RZ, RZ, R2.reuse ;  /* 0x000000ffff087224 */ /* 0x100fe200078e0002 */
[----:B------:R-:W-:Y:S02]  /*1590*/  SHF.R.U32.HI R3, RZ, 0x17, R2 ;  /* 0x00000017ff037819 */ /* 0x000fe40000011602 */
[----:B------:R-:W-:Y:S02]  /*15a0*/  LOP3.LUT R7, R6, 0xff, RZ, 0xc0, !PT ;  /* 0x000000ff06077812 */ /* 0x000fe400078ec0ff */
[----:B------:R-:W-:-:S03]  /*15b0*/  LOP3.LUT R6, R3, 0xff, RZ, 0xc0, !PT ;  /* 0x000000ff03067812 */ /* 0x000fc600078ec0ff */
[----:B------:R-:W-:Y:S01]  /*15c0*/  VIADD R11, R7, 0xffffffff ;  /* 0xffffffff070b7836 */ /* 0x000fe20000000000 */
[----:B------:R-:W-:-:S04]  /*15d0*/  IADD3 R10, PT, PT, R6, -0x1, RZ ;  /* 0xffffffff060a7810 */ /* 0x000fc80007ffe0ff */
[----:B------:R-:W-:-:S04]  /*15e0*/  ISETP.GT.U32.AND P0, PT, R11, 0xfd, PT ;  /* 0x000000fd0b00780c */ /* 0x000fc80003f04070 */
[----:B------:R-:W-:-:S13]  /*15f0*/  ISETP.GT.U32.OR P0, PT, R10, 0xfd, P0 ;  /* 0x000000fd0a00780c */ /* 0x000fda0000704470 */
[----:B------:R-:W-:Y:S01]  /*1600*/  @!P0 MOV R9, RZ ;  /* 0x000000ff00098202 */ /* 0x000fe20000000f00 */
[----:B------:R-:W-:Y:S06]  /*1610*/  @!P0 BRA `(.L_x_26) ;  /* 0x0000000000608947 */ /* 0x000fec0003800000 */
[----:B------:R-:W-:Y:S01]  /*1620*/  FSETP.GTU.FTZ.AND P0, PT, |R2|, +INF , PT ;  /* 0x7f8000000200780b */ /* 0x000fe20003f1c200 */
[----:B------:R-:W-:Y:S01]  /*1630*/  IMAD.MOV.U32 R3, RZ, RZ, R5 ;  /* 0x000000ffff037224 */ /* 0x000fe200078e0005 */
[----:B------:R-:W-:-:S04]  /*1640*/  FSETP.GTU.FTZ.AND P1, PT, |R5|, +INF , PT ;  /* 0x7f8000000500780b */ /* 0x000fc80003f3c200 */
[----:B------:R-:W-:-:S13]  /*1650*/  PLOP3.LUT P0, PT, P0, P1, PT, 0xf8, 0x8f ;  /* 0x00000000008f781c */ /* 0x000fda0000703f70 */
[----:B------:R-:W-:Y:S05]  /*1660*/  @P0 BRA `(.L_x_27) ;  /* 0x0000000400440947 */ /* 0x000fea0003800000 */
[----:B------:R-:W-:-:S13]  /*1670*/  LOP3.LUT P0, RZ, R5, 0x7fffffff, R8, 0xc8, !PT ;  /* 0x7fffffff05ff7812 */ /* 0x000fda000780c808 */
[----:B------:R-:W-:Y:S05]  /*1680*/  @!P0 BRA `(.L_x_28) ;  /* 0x0000000400348947 */ /* 0x000fea0003800000 */
[C---:B------:R-:W-:Y:S02]  /*1690*/  FSETP.NEU.FTZ.AND P2, PT, |R2|.reuse, +INF , PT ;  /* 0x7f8000000200780b */ /* 0x040fe40003f5d200 */
[----:B------:R-:W-:Y:S02]  /*16a0*/  FSETP.NEU.FTZ.AND P1, PT, |R3|, +INF , PT ;  /* 0x7f8000000300780b */ /* 0x000fe40003f3d200 */
[----:B------:R-:W-:-:S11]  /*16b0*/  FSETP.NEU.FTZ.AND P0, PT, |R2|, +INF , PT ;  /* 0x7f8000000200780b */ /* 0x000fd60003f1d200 */
[----:B------:R-:W-:Y:S05]  /*16c0*/  @!P1 BRA !P2, `(.L_x_28) ;  /* 0x0000000400249947 */ /* 0x000fea0005000000 */
[----:B------:R-:W-:-:S04]  /*16d0*/  LOP3.LUT P2, RZ, R8, 0x7fffffff, RZ, 0xc0, !PT ;  /* 0x7fffffff08ff7812 */ /* 0x000fc8000784c0ff */
[----:B------:R-:W-:-:S13]  /*16e0*/  PLOP3.LUT P1, PT, P1, P2, PT, 0x2f, 0xf2 ;  /* 0x0000000000f2781c */ /* 0x000fda0000f24577 */
[----:B------:R-:W-:Y:S05]  /*16f0*/  @P1 BRA `(.L_x_29) ;  /* 0x0000000400101947 */ /* 0x000fea0003800000 */
[----:B------:R-:W-:-:S04]  /*1700*/  LOP3.LUT P1, RZ, R5, 0x7fffffff, RZ, 0xc0, !PT ;  /* 0x7fffffff05ff7812 */ /* 0x000fc8000782c0ff */
[----:B------:R-:W-:-:S13]  /*1710*/  PLOP3.LUT P0, PT, P0, P1, PT, 0x2f, 0xf2 ;  /* 0x0000000000f2781c */ /* 0x000fda0000702577 */
[----:B------:R-:W-:Y:S05]  /*1720*/  @P0 BRA `(.L_x_30) ;  /* 0x0000000000f80947 */ /* 0x000fea0003800000 */
[----:B------:R-:W-:Y:S02]  /*1730*/  ISETP.GE.AND P0, PT, R10, RZ, PT ;  /* 0x000000ff0a00720c */ /* 0x000fe40003f06270 */
[----:B------:R-:W-:-:S11]  /*1740*/  ISETP.GE.AND P1, PT, R11, RZ, PT ;  /* 0x000000ff0b00720c */ /* 0x000fd60003f26270 */
[----:B------:R-:W-:Y:S01]  /*1750*/  @P0 MOV R9, RZ ;  /* 0x000000ff00090202 */ /* 0x000fe20000000f00 */
[----:B------:R-:W-:Y:S02]  /*1760*/  @!P0 IMAD.MOV.U32 R9, RZ, RZ, -0x40 ;  /* 0xffffffc0ff098424 */ /* 0x000fe400078e00ff */
[----:B------:R-:W-:Y:S01]  /*1770*/  @!P0 FFMA R8, R2, 1.84467440737095516160e+19, RZ ;  /* 0x5f80000002088823 */ /* 0x000fe200000000ff */
[----:B------:R-:W-:Y:S02]  /*1780*/  @!P1 FFMA R5, R3, 1.84467440737095516160e+19, RZ ;  /* 0x5f80000003059823 */ /* 0x000fe400000000ff */
[----:B------:R-:W-:-:S07]  /*1790*/  @!P1 IADD3 R9, PT, PT, R9, 0x40, RZ ;  /* 0x0000004009099810 */ /* 0x000fce0007ffe0ff */
.L_x_26:
[----:B------:R-:W-:Y:S02]  /*17a0*/  LEA R2, R7, 0xc0800000, 0x17 ;  /* 0xc080000007027811 */ /* 0x000fe400078eb8ff */
[----:B------:R-:W-:-:S03]  /*17b0*/  IADD3 R6, PT, PT, R6, -0x7f, RZ ;  /* 0xffffff8106067810 */ /* 0x000fc60007ffe0ff */
[----:B------:R-:W-:Y:S02]  /*17c0*/  IMAD.IADD R5, R5, 0x1, -R2 ;  /* 0x0000000105057824 */ /* 0x000fe400078e0a02 */
[C---:B------:R-:W-:Y:S01]  /*17d0*/  IMAD R2, R6.reuse, -0x800000, R8 ;  /* 0xff80000006027824 */ /* 0x040fe200078e0208 */
[----:B------:R-:W-:Y:S01]  /*17e0*/  IADD3 R6, PT, PT, R6, 0x7f, -R7 ;  /* 0x0000007f06067810 */ /* 0x000fe20007ffe807 */
[----:B------:R-:W0:Y:S01]  /*17f0*/  MUFU.RCP R3, R5 ;  /* 0x0000000500037308 */ /* 0x000e220000001000 */
[----:B------:R-:W-:-:S03]  /*1800*/  FADD.FTZ R11, -R5, -RZ ;  /* 0x800000ff050b7221 */ /* 0x000fc60000010100 */
[----:B------:R-:W-:Y:S02]  /*1810*/  IMAD.IADD R6, R6, 0x1, R9 ;  /* 0x0000000106067824 */ /* 0x000fe400078e0209 */
[----:B0-----:R-:W-:-:S04]  /*1820*/  FFMA R10, R3, R11, 1 ;  /* 0x3f800000030a7423 */ /* 0x001fc8000000000b */
[----:B------:R-:W-:-:S04]  /*1830*/  FFMA R10, R3, R10, R3 ;  /* 0x0000000a030a7223 */ /* 0x000fc80000000003 */
[----:B------:R-:W-:-:S04]  /*1840*/  FFMA R3, R2, R10, RZ ;  /* 0x0000000a02037223 */ /* 0x000fc800000000ff */
[----:B------:R-:W-:-:S04]  /*1850*/  FFMA R8, R11, R3, R2 ;  /* 0x000000030b087223 */ /* 0x000fc80000000002 */
[----:B------:R-:W-:-:S04]  /*1860*/  FFMA R13, R10, R8, R3 ;  /* 0x000000080a0d7223 */ /* 0x000fc80000000003 */
[----:B------:R-:W-:-:S04]  /*1870*/  FFMA R8, R11, R13, R2 ;  /* 0x0000000d0b087223 */ /* 0x000fc80000000002 */
[----:B------:R-:W-:-:S05]  /*1880*/  FFMA R3, R10, R8, R13 ;  /* 0x000000080a037223 */ /* 0x000fca000000000d */
[----:B------:R-:W-:-:S04]  /*1890*/  SHF.R.U32.HI R2, RZ, 0x17, R3 ;  /* 0x00000017ff027819 */ /* 0x000fc80000011603 */
[----:B------:R-:W-:-:S04]  /*18a0*/  LOP3.LUT R2, R2, 0xff, RZ, 0xc0, !PT ;  /* 0x000000ff02027812 */ /* 0x000fc800078ec0ff */
[----:B------:R-:W-:-:S05]  /*18b0*/  IADD3 R9, PT, PT, R2, R6, RZ ;  /* 0x0000000602097210 */ /* 0x000fca0007ffe0ff */
[----:B------:R-:W-:-:S05]  /*18c0*/  VIADD R2, R9, 0xffffffff ;  /* 0xffffffff09027836 */ /* 0x000fca0000000000 */
[----:B------:R-:W-:-:S13]  /*18d0*/  ISETP.GE.U32.AND P0, PT, R2, 0xfe, PT ;  /* 0x000000fe0200780c */ /* 0x000fda0003f06070 */
[----:B------:R-:W-:Y:S05]  /*18e0*/  @!P0 BRA `(.L_x_31) ;  /* 0x0000000000808947 */ /* 0x000fea0003800000 */
[----:B------:R-:W-:-:S13]  /*18f0*/  ISETP.GT.AND P0, PT, R9, 0xfe, PT ;  /* 0x000000fe0900780c */ /* 0x000fda0003f04270 */
[----:B------:R-:W-:Y:S05]  /*1900*/  @P0 BRA `(.L_x_32) ;  /* 0x00000000006c0947 */ /* 0x000fea0003800000 */
[----:B------:R-:W-:-:S13]  /*1910*/  ISETP.GE.AND P0, PT, R9, 0x1, PT ;  /* 0x000000010900780c */ /* 0x000fda0003f06270 */
[----:B------:R-:W-:Y:S05]  /*1920*/  @P0 BRA `(.L_x_33) ;  /* 0x0000000000980947 */ /* 0x000fea0003800000 */
[----:B------:R-:W-:Y:S02]  /*1930*/  ISETP.GE.AND P0, PT, R9, -0x18, PT ;  /* 0xffffffe80900780c */ /* 0x000fe40003f06270 */
[----:B------:R-:W-:-:S11]  /*1940*/  LOP3.LUT R3, R3, 0x80000000, RZ, 0xc0, !PT ;  /* 0x8000000003037812 */ /* 0x000fd600078ec0ff */
[----:B------:R-:W-:Y:S05]  /*1950*/  @!P0 BRA `(.L_x_33) ;  /* 0x00000000008c8947 */ /* 0x000fea0003800000 */
[CCC-:B------:R-:W-:Y:S01]  /*1960*/  FFMA.RZ R2, R10.reuse, R8.reuse, R13.reuse ;  /* 0x000000080a027223 */ /* 0x1c0fe2000000c00d */
[C---:B------:R-:W-:Y:S01]  /*1970*/  IADD3 R7, PT, PT, R9.reuse, 0x20, RZ ;  /* 0x0000002009077810 */ /* 0x040fe20007ffe0ff */
[-CC-:B------:R-:W-:Y:S01]  /*1980*/  FFMA.RM R5, R10, R8.reuse, R13.reuse ;  /* 0x000000080a057223 */ /* 0x180fe2000000400d */
[C---:B------:R-:W-:Y:S02]  /*1990*/  ISETP.NE.AND P2, PT, R9.reuse, RZ, PT ;  /* 0x000000ff0900720c */ /* 0x040fe40003f45270 */
[----:B------:R-:W-:Y:S01]  /*19a0*/  LOP3.LUT R6, R2, 0x7fffff, RZ, 0xc0, !PT ;  /* 0x007fffff02067812 */ /* 0x000fe200078ec0ff */
[----:B------:R-:W-:Y:S01]  /*19b0*/  FFMA.RP R2, R10, R8, R13 ;  /* 0x000000080a027223 */ /* 0x000fe2000000800d */
[----:B------:R-:W-:Y:S01]  /*19c0*/  IMAD.MOV R8, RZ, RZ, -R9 ;  /* 0x000000ffff087224 */ /* 0x000fe200078e0a09 */
[----:B------:R-:W-:Y:S02]  /*19d0*/  ISETP.NE.AND P1, PT, R9, RZ, PT ;  /* 0x000000ff0900720c */ /* 0x000fe40003f25270 */
[----:B------:R-:W-:-:S02]  /*19e0*/  LOP3.LUT R6, R6, 0x800000, RZ, 0xfc, !PT ;  /* 0x0080000006067812 */ /* 0x000fc400078efcff */
[----:B------:R-:W-:Y:S02]  /*19f0*/  FSETP.NEU.FTZ.AND P0, PT, R2, R5, PT ;  /* 0x000000050200720b */ /* 0x000fe40003f1d000 */
[----:B------:R-:W-:Y:S02]  /*1a00*/  SHF.L.U32 R7, R6, R7, RZ ;  /* 0x0000000706077219 */ /* 0x000fe400000006ff */
[----:B------:R-:W-:Y:S02]  /*1a10*/  SEL R5, R8, RZ, P2 ;  /* 0x000000ff08057207 */ /* 0x000fe40001000000 */
[----:B------:R-:W-:Y:S02]  /*1a20*/  ISETP.NE.AND P1, PT, R7, RZ, P1 ;  /* 0x000000ff0700720c */ /* 0x000fe40000f25270 */
[----:B------:R-:W-:Y:S02]  /*1a30*/  SHF.R.U32.HI R5, RZ, R5, R6 ;  /* 0x00000005ff057219 */ /* 0x000fe40000011606 */
[----:B------:R-:W-:-:S02]  /*1a40*/  PLOP3.LUT P0, PT, P0, P1, PT, 0xf8, 0x8f ;  /* 0x00000000008f781c */ /* 0x000fc40000703f70 */
[----:B------:R-:W-:Y:S02]  /*1a50*/  SHF.R.U32.HI R7, RZ, 0x1, R5 ;  /* 0x00000001ff077819 */ /* 0x000fe40000011605 */
[----:B------:R-:W-:-:S04]  /*1a60*/  SEL R2, RZ, 0x1, !P0 ;  /* 0x00000001ff027807 */ /* 0x000fc80004000000 */
[----:B------:R-:W-:-:S04]  /*1a70*/  LOP3.LUT R2, R2, 0x1, R7, 0xf8, !PT ;  /* 0x0000000102027812 */ /* 0x000fc800078ef807 */
[----:B------:R-:W-:-:S04]  /*1a80*/  LOP3.LUT R2, R2, R5, RZ, 0xc0, !PT ;  /* 0x0000000502027212 */ /* 0x000fc800078ec0ff */
[----:B------:R-:W-:-:S04]  /*1a90*/  IADD3 R2, PT, PT, R7, R2, RZ ;  /* 0x0000000207027210 */ /* 0x000fc80007ffe0ff */
[----:B------:R-:W-:Y:S01]  /*1aa0*/  LOP3.LUT R3, R2, R3, RZ, 0xfc, !PT ;  /* 0x0000000302037212 */ /* 0x000fe200078efcff */
[----:B------:R-:W-:Y:S06]  /*1ab0*/  BRA `(.L_x_33) ;  /* 0x0000000000347947 */ /* 0x000fec0003800000 */
.L_x_32:
[----:B------:R-:W-:-:S04]  /*1ac0*/  LOP3.LUT R3, R3, 0x80000000, RZ, 0xc0, !PT ;  /* 0x8000000003037812 */ /* 0x000fc800078ec0ff */
[----:B------:R-:W-:Y:S01]  /*1ad0*/  LOP3.LUT R3, R3, 0x7f800000, RZ, 0xfc, !PT ;  /* 0x7f80000003037812 */ /* 0x000fe200078efcff */
[----:B------:R-:W-:Y:S06]  /*1ae0*/  BRA `(.L_x_33) ;  /* 0x0000000000287947 */ /* 0x000fec0003800000 */
.L_x_31:
[----:B------:R-:W-:Y:S01]  /*1af0*/  IMAD R3, R6, 0x800000, R3 ;  /* 0x0080000006037824 */ /* 0x000fe200078e0203 */
[----:B------:R-:W-:Y:S06]  /*1b00*/  BRA `(.L_x_33) ;  /* 0x0000000000207947 */ /* 0x000fec0003800000 */
.L_x_30:
[----:B------:R-:W-:-:S04]  /*1b10*/  LOP3.LUT R3, R5, 0x80000000, R8, 0x48, !PT ;  /* 0x8000000005037812 */ /* 0x000fc800078e4808 */
[----:B------:R-:W-:Y:S01]  /*1b20*/  LOP3.LUT R3, R3, 0x7f800000, RZ, 0xfc, !PT ;  /* 0x7f80000003037812 */ /* 0x000fe200078efcff */
[----:B------:R-:W-:Y:S06]  /*1b30*/  BRA `(.L_x_33) ;  /* 0x0000000000147947 */ /* 0x000fec0003800000 */
.L_x_29:
[----:B------:R-:W-:Y:S01]  /*1b40*/  LOP3.LUT R3, R5, 0x80000000, R8, 0x48, !PT ;  /* 0x8000000005037812 */ /* 0x000fe200078e4808 */
[----:B------:R-:W-:Y:S06]  /*1b50*/  BRA `(.L_x_33) ;  /* 0x00000000000c7947 */ /* 0x000fec0003800000 */
.L_x_28:
[----:B------:R-:W0:Y:S01]  /*1b60*/  MUFU.RSQ R3, -QNAN ;  /* 0xffc0000000037908 */ /* 0x000e220000001400 */
[----:B------:R-:W-:Y:S05]  /*1b70*/  BRA `(.L_x_33) ;  /* 0x0000000000047947 */ /* 0x000fea0003800000 */
.L_x_27:
[----:B------:R-:W-:-:S07]  /*1b80*/  FADD.FTZ R3, R2, R3 ;  /* 0x0000000302037221 */ /* 0x000fce0000010000 */
.L_x_33:
[----:B------:R-:W-:-:S04]  /*1b90*/  HFMA2 R5, -RZ, RZ, 0, 0 ;  /* 0x00000000ff057431 */ /* 0x000fc800000001ff */
[----:B0-----:R-:W-:Y:S05]  /*1ba0*/  RET.REL.NODEC R4 `(_Z19wos_block_per_pointPKfS0_PKjPfiy) ;  /* 0xffffffe404147950 */ /* 0x001fea0003c3ffff */
.L_x_34:
[----:B------:R-:W-:-:S00]  /*1bb0*/  BRA `(.L_x_34) ;  /* 0xfffffffc00fc7947 */ /* 0x000fc0000383ffff */
[----:B------:R-:W-:-:S00]  /*1bc0*/  NOP ;  /* 0x0000000000007918 */ /* 0x000fc00000000000 */
        /* <DEDUP_REMOVED lines=11> */
.L_x_36:


//--------------------- .nv.global.init           --------------------------
	.section	.nv.global.init,"aw",@progbits
	.align	4
.nv.global.init:
	.type		mrg32k3aM1SubSeq,@object
	.size		mrg32k3aM1SubSeq,(mrg32k3aM2SubSeq - mrg32k3aM1SubSeq)
mrg32k3aM1SubSeq:
        /*0000*/ 	.byte	0x0b, 0xcc, 0xee, 0x04, 0x73, 0x29, 0x8b, 0x6f, 0xf6, 0x53, 0x03, 0xf6, 0x23, 0xf6, 0xea, 0xda
        /* <DEDUP_REMOVED lines=125> */
	.type		mrg32k3aM2SubSeq,@object
	.size		mrg32k3aM2SubSeq,(mrg32k3aM1 - mrg32k3aM2SubSeq)
mrg32k3aM2SubSeq:
        /* <DEDUP_REMOVED lines=126> */
	.type		mrg32k3aM1,@object
	.size		mrg32k3aM1,(mrg32k3aM1Seq - mrg32k3aM1)
mrg32k3aM1:
        /* <DEDUP_REMOVED lines=144> */
	.type		mrg32k3aM1Seq,@object
	.size		mrg32k3aM1Seq,(mrg32k3aM2 - mrg32k3aM1Seq)
mrg32k3aM1Seq:
        /* <DEDUP_REMOVED lines=144> */
	.type		mrg32k3aM2,@object
	.size		mrg32k3aM2,(mrg32k3aM2Seq - mrg32k3aM2)
mrg32k3aM2:
        /* <DEDUP_REMOVED lines=144> */
	.type		mrg32k3aM2Seq,@object
	.size		mrg32k3aM2Seq,(precalc_xorwow_matrix - mrg32k3aM2Seq)
mrg32k3aM2Seq:
        /* <DEDUP_REMOVED lines=144> */
	.type		precalc_xorwow_matrix,@object
	.size		precalc_xorwow_matrix,(precalc_xorwow_offset_matrix - precalc_xorwow_matrix)
precalc_xorwow_matrix:
        /* <DEDUP_REMOVED lines=6400> */
	.type		precalc_xorwow_offset_matrix,@object
	.size		precalc_xorwow_offset_matrix,(.L_1 - precalc_xorwow_offset_matrix)
precalc_xorwow_offset_matrix:
        /* <DEDUP_REMOVED lines=6400> */
.L_1:


//--------------------- .nv.shared._Z19wos_block_per_pointPKfS0_PKjPfiy --------------------------
	.section	.nv.shared._Z19wos_block_per_pointPKfS0_PKjPfiy,"aw",@nobits
	.sectionflags	@""
	.align	16
	.zero		1024


//--------------------- .nv.shared.reserved.0     --------------------------
	.section	.nv.shared.reserved.0,"aw",@nobits
	.weak		__nv_reservedSMEM_offset_0_alias
	.size		__nv_reservedSMEM_offset_0_alias, 0, 64
	.other		__nv_reservedSMEM_offset_0_alias,@"STO_CUDA_RESERVED_SHARED STV_DEFAULT"
__nv_reservedSMEM_offset_0_alias:
	.zero		0
	.zero		64


//--------------------- .nv.constant0._Z19wos_block_per_pointPKfS0_PKjPfiy --------------------------
	.section	.nv.constant0._Z19wos_block_per_pointPKfS0_PKjPfiy,"a",@progbits
	.sectionflags	@""
	.align	4
.nv.constant0._Z19wos_block_per_pointPKfS0_PKjPfiy:
	.zero		944


//--------------------- SYMBOLS --------------------------

	.type		.nv.reservedSmem.offset0,@object
	.size		.nv.reservedSmem.offset0,0x4
	.type		.nv.reservedSmem.cap,@object
	.size		.nv.reservedSmem.cap,0x4
